	.target	sm_100a

	.elftype	@"ET_EXEC"


//--------------------- .note.nv.tkinfo           --------------------------
	.section	.note.nv.tkinfo,"",@"SHT_NOTE"
	.sectionflags	@"SHF_NOTE_NV_TKINFO"
	.tkinfo
        /*0018*/ 	.word	0x00000002
        /*0030*/ 	.string	""
        /*0030*/ 	.string	"ptxas"
        /*0030*/ 	.string	"Cuda compilation tools, release 13.0, V13.0.88"
        /*0030*/ 	.string	"Build cuda_13.0.r13.0/compiler.36424714_0"
        /*0030*/ 	.string	"-arch sm_100a -m 64 "



//--------------------- .note.nv.cuinfo           --------------------------
	.section	.note.nv.cuinfo,"",@"SHT_NOTE"
	.sectionflags	@"SHF_NOTE_NV_CUINFO"
        /*0018*/ 	.short	0x0002
        /*001a*/ 	.short	0x0064
        /*001c*/ 	.short	0x0082
	.zero		2


//--------------------- .nv.info                  --------------------------
	.section	.nv.info,"",@"SHT_CUDA_INFO"
	.align	4


	//----- nvinfo : EIATTR_REGCOUNT
	.align		4
        /*0000*/ 	.byte	0x04, 0x2f
        /*0002*/ 	.short	(.L_19 - .L_18)
	.align		4
.L_18:
        /*0004*/ 	.word	index@(_ZN7cutlass13device_kernelINS_4gemm6kernel13GemmUniversalIN4cute5tupleIJiiiiEEENS1_10collective13CollectiveMmaINS1_35MainloopSm100TmaUmmaWarpSpecializedILi36ELi2ELi4ENS5_IJNS4_1CILi2EEENSA_ILi1EEESC_EEEEENS5_IJNSA_ILi128EEENSA_ILi64EEESG_EEENS_12float_e4m3_tENS5_IJlSC_lEEESI_SJ_NS4_8TiledMMAINS4_8MMA_AtomIJNS4_10MMA_TraitsINS4_25SM100_MMA_F8F6F4_2x1SM_SSEJSI_SI_fSF_SG_NS4_17integral_constantINS4_4UMMA5MajorELSQ_0EEESR_NSO_INSP_7ScaleInELSS_0EEEST_EEEEEENS4_6LayoutINS5_IJSC_SC_SC_EEENS5_IJNSA_ILi0EEESY_SY_EEEEENS5_IJNS4_10UnderscoreES11_S11_EEEEENS4_18SM100_TMA_2SM_LOADENS4_14ComposedLayoutINS4_7SwizzleILi2ELi4ELi3EEENS4_18smem_ptr_flag_bitsILi8EEENSW_INS5_IJNSA_ILi8EEESG_EEENS5_IJSG_SC_EEEEEEEvNS4_8identityES14_S1E_vS1F_EENS_8epilogue10collective18CollectiveEpilogueINS1H_23Sm100TmaWarpSpecializedILi1ELi1ELi32ELb0ELb0EEEJNS5_IJSG_SG_SG_EEENS5_IJNSW_ISG_SC_EES1N_EEESI_SJ_SI_SJ_NS1H_6fusion15FusionCallbacksIS1L_NS1P_17LinearCombinationISI_fSI_fLNS_15FloatRoundStyleE2EEES1M_S1O_JEEENS4_5SM1004TMEM4LOAD26SM100_TMEM_LOAD_32dp32b32xENS4_13SM90_TMA_LOADES1E_NS4_39AutoVectorizingCopyWithAssumedAlignmentILi128EEENS4_14SM90_TMA_STOREES1E_S21_S21_EEEvvEEEEvNT_6ParamsE)
        /*0008*/ 	.word	0x0000007b


	//----- nvinfo : EIATTR_FRAME_SIZE
	.align		4
.L_19:
        /*000c*/ 	.byte	0x04, 0x11
        /*000e*/ 	.short	(.L_21 - .L_20)
	.align		4
.L_20:
        /*0010*/ 	.word	index@($__internal_2_$__cuda_sm10x_tcgen05_guardrail_trap_unallocated_columns_being_dealloced)
        /*0014*/ 	.word	0x00000000


	//----- nvinfo : EIATTR_FRAME_SIZE
	.align		4
.L_21:
        /*0018*/ 	.byte	0x04, 0x11
        /*001a*/ 	.short	(.L_23 - .L_22)
	.align		4
.L_22:
        /*001c*/ 	.word	index@($__internal_1_$__cuda_sm10x_tcgen05_guardrail_trap_phase_invalid_during_alloc)
        /*0020*/ 	.word	0x00000000


	//----- nvinfo : EIATTR_FRAME_SIZE
	.align		4
.L_23:
        /*0024*/ 	.byte	0x04, 0x11
        /*0026*/ 	.short	(.L_25 - .L_24)
	.align		4
.L_24:
        /*0028*/ 	.word	index@($__internal_0_$__cuda_sm10x_tcgen05_guardrail_trap_col_being_dealloced_not_returned_by_alloc)
        /*002c*/ 	.word	0x00000000


	//----- nvinfo : EIATTR_FRAME_SIZE
	.align		4
.L_25:
        /*0030*/ 	.byte	0x04, 0x11
        /*0032*/ 	.short	(.L_27 - .L_26)
	.align		4
.L_26:
        /*0034*/ 	.word	index@(_ZN7cutlass13device_kernelINS_4gemm6kernel13GemmUniversalIN4cute5tupleIJiiiiEEENS1_10collective13CollectiveMmaINS1_35MainloopSm100TmaUmmaWarpSpecializedILi36ELi2ELi4ENS5_IJNS4_1CILi2EEENSA_ILi1EEESC_EEEEENS5_IJNSA_ILi128EEENSA_ILi64EEESG_EEENS_12float_e4m3_tENS5_IJlSC_lEEESI_SJ_NS4_8TiledMMAINS4_8MMA_AtomIJNS4_10MMA_TraitsINS4_25SM100_MMA_F8F6F4_2x1SM_SSEJSI_SI_fSF_SG_NS4_17integral_constantINS4_4UMMA5MajorELSQ_0EEESR_NSO_INSP_7ScaleInELSS_0EEEST_EEEEEENS4_6LayoutINS5_IJSC_SC_SC_EEENS5_IJNSA_ILi0EEESY_SY_EEEEENS5_IJNS4_10UnderscoreES11_S11_EEEEENS4_18SM100_TMA_2SM_LOADENS4_14ComposedLayoutINS4_7SwizzleILi2ELi4ELi3EEENS4_18smem_ptr_flag_bitsILi8EEENSW_INS5_IJNSA_ILi8EEESG_EEENS5_IJSG_SC_EEEEEEEvNS4_8identityES14_S1E_vS1F_EENS_8epilogue10collective18CollectiveEpilogueINS1H_23Sm100TmaWarpSpecializedILi1ELi1ELi32ELb0ELb0EEEJNS5_IJSG_SG_SG_EEENS5_IJNSW_ISG_SC_EES1N_EEESI_SJ_SI_SJ_NS1H_6fusion15FusionCallbacksIS1L_NS1P_17LinearCombinationISI_fSI_fLNS_15FloatRoundStyleE2EEES1M_S1O_JEEENS4_5SM1004TMEM4LOAD26SM100_TMEM_LOAD_32dp32b32xENS4_13SM90_TMA_LOADES1E_NS4_39AutoVectorizingCopyWithAssumedAlignmentILi128EEENS4_14SM90_TMA_STOREES1E_S21_S21_EEEvvEEEEvNT_6ParamsE)
        /*0038*/ 	.word	0x00000000


	//----- nvinfo : EIATTR_MIN_STACK_SIZE
	.align		4
.L_27:
        /*003c*/ 	.byte	0x04, 0x12
        /*003e*/ 	.short	(.L_29 - .L_28)
	.align		4
.L_28:
        /*0040*/ 	.word	index@(_ZN7cutlass13device_kernelINS_4gemm6kernel13GemmUniversalIN4cute5tupleIJiiiiEEENS1_10collective13CollectiveMmaINS1_35MainloopSm100TmaUmmaWarpSpecializedILi36ELi2ELi4ENS5_IJNS4_1CILi2EEENSA_ILi1EEESC_EEEEENS5_IJNSA_ILi128EEENSA_ILi64EEESG_EEENS_12float_e4m3_tENS5_IJlSC_lEEESI_SJ_NS4_8TiledMMAINS4_8MMA_AtomIJNS4_10MMA_TraitsINS4_25SM100_MMA_F8F6F4_2x1SM_SSEJSI_SI_fSF_SG_NS4_17integral_constantINS4_4UMMA5MajorELSQ_0EEESR_NSO_INSP_7ScaleInELSS_0EEEST_EEEEEENS4_6LayoutINS5_IJSC_SC_SC_EEENS5_IJNSA_ILi0EEESY_SY_EEEEENS5_IJNS4_10UnderscoreES11_S11_EEEEENS4_18SM100_TMA_2SM_LOADENS4_14ComposedLayoutINS4_7SwizzleILi2ELi4ELi3EEENS4_18smem_ptr_flag_bitsILi8EEENSW_INS5_IJNSA_ILi8EEESG_EEENS5_IJSG_SC_EEEEEEEvNS4_8identityES14_S1E_vS1F_EENS_8epilogue10collective18CollectiveEpilogueINS1H_23Sm100TmaWarpSpecializedILi1ELi1ELi32ELb0ELb0EEEJNS5_IJSG_SG_SG_EEENS5_IJNSW_ISG_SC_EES1N_EEESI_SJ_SI_SJ_NS1H_6fusion15FusionCallbacksIS1L_NS1P_17LinearCombinationISI_fSI_fLNS_15FloatRoundStyleE2EEES1M_S1O_JEEENS4_5SM1004TMEM4LOAD26SM100_TMEM_LOAD_32dp32b32xENS4_13SM90_TMA_LOADES1E_NS4_39AutoVectorizingCopyWithAssumedAlignmentILi128EEENS4_14SM90_TMA_STOREES1E_S21_S21_EEEvvEEEEvNT_6ParamsE)
        /*0044*/ 	.word	0x00000000
.L_29:


//--------------------- .nv.compat                --------------------------
	.section	.nv.compat,"",@"SHT_CUDA_COMPAT_INFO"
	.align	4
        /*0000*/ 	.byte	0x02, 0x09, 0x01, 0x00, 0x02, 0x02, 0x02, 0x00, 0x02, 0x05, 0x05, 0x00, 0x03, 0x07, 0x01, 0x01
        /*0010*/ 	.byte	0x02, 0x03, 0x01, 0x00, 0x02, 0x06, 0x01, 0x00, 0x04, 0x0b, 0x08, 0x00, 0x09, 0x00, 0x00, 0x00
        /*0020*/ 	.byte	0x00, 0x00, 0x00, 0x00


//--------------------- .nv.info._ZN7cutlass13device_kernelINS_4gemm6kernel13GemmUniversalIN4cute5tupleIJiiiiEEENS1_10collective13CollectiveMmaINS1_35MainloopSm100TmaUmmaWarpSpecializedILi36ELi2ELi4ENS5_IJNS4_1CILi2EEENSA_ILi1EEESC_EEEEENS5_IJNSA_ILi128EEENSA_ILi64EEESG_EEENS_12float_e4m3_tENS5_IJlSC_lEEESI_SJ_NS4_8TiledMMAINS4_8MMA_AtomIJNS4_10MMA_TraitsINS4_25SM100_MMA_F8F6F4_2x1SM_SSEJSI_SI_fSF_SG_NS4_17integral_constantINS4_4UMMA5MajorELSQ_0EEESR_NSO_INSP_7ScaleInELSS_0EEEST_EEEEEENS4_6LayoutINS5_IJSC_SC_SC_EEENS5_IJNSA_ILi0EEESY_SY_EEEEENS5_IJNS4_10UnderscoreES11_S11_EEEEENS4_18SM100_TMA_2SM_LOADENS4_14ComposedLayoutINS4_7SwizzleILi2ELi4ELi3EEENS4_18smem_ptr_flag_bitsILi8EEENSW_INS5_IJNSA_ILi8EEESG_EEENS5_IJSG_SC_EEEEEEEvNS4_8identityES14_S1E_vS1F_EENS_8epilogue10collective18CollectiveEpilogueINS1H_23Sm100TmaWarpSpecializedILi1ELi1ELi32ELb0ELb0EEEJNS5_IJSG_SG_SG_EEENS5_IJNSW_ISG_SC_EES1N_EEESI_SJ_SI_SJ_NS1H_6fusion15FusionCallbacksIS1L_NS1P_17LinearCombinationISI_fSI_fLNS_15FloatRoundStyleE2EEES1M_S1O_JEEENS4_5SM1004TMEM4LOAD26SM100_TMEM_LOAD_32dp32b32xENS4_13SM90_TMA_LOADES1E_NS4_39AutoVectorizingCopyWithAssumedAlignmentILi128EEENS4_14SM90_TMA_STOREES1E_S21_S21_EEEvvEEEEvNT_6ParamsE --------------------------
	.section	.nv.info._ZN7cutlass13device_kernelINS_4gemm6kernel13GemmUniversalIN4cute5tupleIJiiiiEEENS1_10collective13CollectiveMmaINS1_35MainloopSm100TmaUmmaWarpSpecializedILi36ELi2ELi4ENS5_IJNS4_1CILi2EEENSA_ILi1EEESC_EEEEENS5_IJNSA_ILi128EEENSA_ILi64EEESG_EEENS_12float_e4m3_tENS5_IJlSC_lEEESI_SJ_NS4_8TiledMMAINS4_8MMA_AtomIJNS4_10MMA_TraitsINS4_25SM100_MMA_F8F6F4_2x1SM_SSEJSI_SI_fSF_SG_NS4_17integral_constantINS4_4UMMA5MajorELSQ_0EEESR_NSO_INSP_7ScaleInELSS_0EEEST_EEEEEENS4_6LayoutINS5_IJSC_SC_SC_EEENS5_IJNSA_ILi0EEESY_SY_EEEEENS5_IJNS4_10UnderscoreES11_S11_EEEEENS4_18SM100_TMA_2SM_LOADENS4_14ComposedLayoutINS4_7SwizzleILi2ELi4ELi3EEENS4_18smem_ptr_flag_bitsILi8EEENSW_INS5_IJNSA_ILi8EEESG_EEENS5_IJSG_SC_EEEEEEEvNS4_8identityES14_S1E_vS1F_EENS_8epilogue10collective18CollectiveEpilogueINS1H_23Sm100TmaWarpSpecializedILi1ELi1ELi32ELb0ELb0EEEJNS5_IJSG_SG_SG_EEENS5_IJNSW_ISG_SC_EES1N_EEESI_SJ_SI_SJ_NS1H_6fusion15FusionCallbacksIS1L_NS1P_17LinearCombinationISI_fSI_fLNS_15FloatRoundStyleE2EEES1M_S1O_JEEENS4_5SM1004TMEM4LOAD26SM100_TMEM_LOAD_32dp32b32xENS4_13SM90_TMA_LOADES1E_NS4_39AutoVectorizingCopyWithAssumedAlignmentILi128EEENS4_14SM90_TMA_STOREES1E_S21_S21_EEEvvEEEEvNT_6ParamsE,"",@"SHT_CUDA_INFO"
	.sectionflags	@""
	.align	4


	//----- nvinfo : EIATTR_CUDA_API_VERSION
	.align		4
        /*0000*/ 	.byte	0x04, 0x37
        /*0002*/ 	.short	(.L_31 - .L_30)
.L_30:
        /*0004*/ 	.word	0x00000082


	//----- nvinfo : EIATTR_KPARAM_INFO
	.align		4
.L_31:
        /*0008*/ 	.byte	0x04, 0x17
        /*000a*/ 	.short	(.L_33 - .L_32)
.L_32:
        /*000c*/ 	.word	0x00000000
        /*0010*/ 	.short	0x0000
        /*0012*/ 	.short	0x0000
        /*0014*/ 	.byte	0x00, 0xf0, 0x01, 0x20


	//----- nvinfo : EIATTR_AT_ENTRY_FRAGMENTS
	.align		4
.L_33:
        /*0018*/ 	.byte	0x04, 0x4f
        /*001a*/ 	.short	(.L_35 - .L_34)


	//   ....[0]....
.L_34:
        /*001c*/ 	.word	0x00000007


	//----- nvinfo : EIATTR_RESERVED_SMEM_USED
	.align		4
.L_35:
        /*0020*/ 	.byte	0x01, 0x41
	.zero		2


	//----- nvinfo : EIATTR_SPARSE_MMA_MASK
	.align		4
        /*0024*/ 	.byte	0x03, 0x50
        /*0026*/ 	.short	0x0000


	//----- nvinfo : EIATTR_TCGEN05_2CTA_USED
	.align		4
        /*0028*/ 	.byte	0x01, 0x52
	.zero		2


	//----- nvinfo : EIATTR_MAXREG_COUNT
	.align		4
        /*002c*/ 	.byte	0x03, 0x1b
        /*002e*/ 	.short	0x00ff


	//----- nvinfo : EIATTR_NUM_BARRIERS
	.align		4
        /*0030*/ 	.byte	0x02, 0x4c
        /*0032*/ 	.byte	0x07
	.zero		1


	//----- nvinfo : EIATTR_EXTERNS
	.align		4
        /*0034*/ 	.byte	0x04, 0x0f
        /*0036*/ 	.short	(.L_37 - .L_36)


	//   ....[0]....
	.align		4
.L_36:
        /*0038*/ 	.word	index@(__assertfail)


	//----- nvinfo : EIATTR_MERCURY_ISA_VERSION
	.align		4
.L_37:
        /*003c*/ 	.byte	0x03, 0x5f
        /*003e*/ 	.short	0x0101


	//----- nvinfo : EIATTR_INT_WARP_WIDE_INSTR_OFFSETS
	.align		4
        /*0040*/ 	.byte	0x04, 0x31
        /*0042*/ 	.short	(.L_39 - .L_38)


	//   ....[0]....
.L_38:
        /*0044*/ 	.word	0x000010e0


	//   ....[1]....
        /*0048*/ 	.word	0x00001180


	//   ....[2]....
        /*004c*/ 	.word	0x000024e0


	//   ....[3]....
        /*0050*/ 	.word	0x000054e0


	//   ....[4]....
        /*0054*/ 	.word	0x00005500


	//   ....[5]....
        /*0058*/ 	.word	0x00005530


	//   ....[6]....
        /*005c*/ 	.word	0x00005f40


	//   ....[7]....
        /*0060*/ 	.word	0x00006060


	//----- nvinfo : EIATTR_COOP_GROUP_MASK_REGIDS
	.align		4
.L_39:
        /*0064*/ 	.byte	0x04, 0x29
        /*0066*/ 	.short	(.L_41 - .L_40)


	//   ....[0]....
.L_40:
        /*0068*/ 	.word	0xffffffff


	//   ....[1]....
        /*006c*/ 	.word	0xffffffff


	//   ....[2]....
        /*0070*/ 	.word	0xffffffff


	//   ....[3]....
        /*0074*/ 	.word	0xffffffff


	//   ....[4]....
        /*0078*/ 	.word	0xffffffff


	//   ....[5]....
        /*007c*/ 	.word	0xffffffff


	//   ....[6]....
        /*0080*/ 	.word	0xffffffff


	//   ....[7]....
        /*0084*/ 	.word	0xffffffff


	//   ....[8]....
        /*0088*/ 	.word	0xffffffff


	//   ....[9]....
        /*008c*/ 	.word	0xffffffff


	//   ....[10]....
        /*0090*/ 	.word	0xffffffff


	//   ....[11]....
        /*0094*/ 	.word	0xffffffff


	//   ....[12]....
        /*0098*/ 	.word	0xffffffff


	//   ....[13]....
        /*009c*/ 	.word	0xffffffff


	//----- nvinfo : EIATTR_COOP_GROUP_INSTR_OFFSETS
	.align		4
.L_41:
        /*00a0*/ 	.byte	0x04, 0x28
        /*00a2*/ 	.short	(.L_43 - .L_42)


	//   ....[0]....
.L_42:
        /*00a4*/ 	.word	0x000000c0


	//   ....[1]....
        /*00a8*/ 	.word	0x00000500


	//   ....[2]....
        /*00ac*/ 	.word	0x00000ab0


	//   ....[3]....
        /*00b0*/ 	.word	0x00000be0


	//   ....[4]....
        /*00b4*/ 	.word	0x00000cd0


	//   ....[5]....
        /*00b8*/ 	.word	0x00000e30


	//   ....[6]....
        /*00bc*/ 	.word	0x00000fc0


	//   ....[7]....
        /*00c0*/ 	.word	0x00001200


	//   ....[8]....
        /*00c4*/ 	.word	0x000023c0


	//   ....[9]....
        /*00c8*/ 	.word	0x000043a0


	//   ....[10]....
        /*00cc*/ 	.word	0x00004870


	//   ....[11]....
        /*00d0*/ 	.word	0x000048a0


	//   ....[12]....
        /*00d4*/ 	.word	0x000053e0


	//   ....[13]....
        /*00d8*/ 	.word	0x000055f0


	//----- nvinfo : EIATTR_VRC_CTA_INIT_COUNT
	.align		4
.L_43:
        /*00dc*/ 	.byte	0x02, 0x4a
        /*00de*/ 	.byte	0x80
	.zero		1


	//----- nvinfo : EIATTR_SYSCALL_OFFSETS
	.align		4
        /*00e0*/ 	.byte	0x04, 0x46
        /*00e2*/ 	.short	(.L_45 - .L_44)


	//   ....[0]....
.L_44:
        /*00e4*/ 	.word	0x00006a60


	//   ....[1]....
        /*00e8*/ 	.word	0x00006ba0


	//   ....[2]....
        /*00ec*/ 	.word	0x000072b0


	//----- nvinfo : EIATTR_MBARRIER_INSTR_OFFSETS
	.align		4
.L_45:
        /*00f0*/ 	.byte	0x04, 0x39
        /*00f2*/ 	.short	(.L_47 - .L_46)


	//   ....[0]....
.L_46:
        /*00f4*/ 	.word	0x00000610
        /*00f8*/ 	.word	0x000000ff
        /*00fc*/ 	.word	0x00000000
        /*0100*/ 	.short	0x0100
        /*0102*/ 	.byte	0x08
	.zero		1


	//   ....[1]....
        /*0104*/ 	.word	0x00000620
        /*0108*/ 	.word	0x000000ff
        /*010c*/ 	.word	0x00000120
        /*0110*/ 	.short	0x0100
        /*0112*/ 	.byte	0x08
	.zero		1


	//   ....[2]....
        /*0114*/ 	.word	0x00000630
        /*0118*/ 	.word	0x000000ff
        /*011c*/ 	.word	0x00000008
        /*0120*/ 	.short	0x0100
        /*0122*/ 	.byte	0x08
	.zero		1


	//   ....[3]....
        /*0124*/ 	.word	0x00000640
        /*0128*/ 	.word	0x000000ff
        /*012c*/ 	.word	0x00000128
        /*0130*/ 	.short	0x0100
        /*0132*/ 	.byte	0x08
	.zero		1


	//   ....[4]....
        /*0134*/ 	.word	0x00000650
        /*0138*/ 	.word	0x000000ff
        /*013c*/ 	.word	0x00000010
        /*0140*/ 	.short	0x0100
        /*0142*/ 	.byte	0x08
	.zero		1


	//   ....[5]....
        /*0144*/ 	.word	0x00000660
        /*0148*/ 	.word	0x000000ff
        /*014c*/ 	.word	0x00000130
        /*0150*/ 	.short	0x0100
        /*0152*/ 	.byte	0x08
	.zero		1


	//   ....[6]....
        /*0154*/ 	.word	0x00000670
        /*0158*/ 	.word	0x000000ff
        /*015c*/ 	.word	0x00000018
        /*0160*/ 	.short	0x0100
        /*0162*/ 	.byte	0x08
	.zero		1


	//   ....[7]....
        /*0164*/ 	.word	0x00000680
        /*0168*/ 	.word	0x000000ff
        /*016c*/ 	.word	0x00000138
        /*0170*/ 	.short	0x0100
        /*0172*/ 	.byte	0x08
	.zero		1


	//   ....[8]....
        /*0174*/ 	.word	0x00000690
        /*0178*/ 	.word	0x000000ff
        /*017c*/ 	.word	0x00000020
        /*0180*/ 	.short	0x0100
        /*0182*/ 	.byte	0x08
	.zero		1


	//   ....[9]....
        /*0184*/ 	.word	0x000006a0
        /*0188*/ 	.word	0x000000ff
        /*018c*/ 	.word	0x00000140
        /*0190*/ 	.short	0x0100
        /*0192*/ 	.byte	0x08
	.zero		1


	//   ....[10]....
        /*0194*/ 	.word	0x000006b0
        /*0198*/ 	.word	0x000000ff
        /*019c*/ 	.word	0x00000028
        /*01a0*/ 	.short	0x0100
        /*01a2*/ 	.byte	0x08
	.zero		1


	//   ....[11]....
        /*01a4*/ 	.word	0x000006c0
        /*01a8*/ 	.word	0x000000ff
        /*01ac*/ 	.word	0x00000148
        /*01b0*/ 	.short	0x0100
        /*01b2*/ 	.byte	0x08
	.zero		1


	//   ....[12]....
        /*01b4*/ 	.word	0x000006d0
        /*01b8*/ 	.word	0x000000ff
        /*01bc*/ 	.word	0x00000030
        /*01c0*/ 	.short	0x0100
        /*01c2*/ 	.byte	0x08
	.zero		1


	//   ....[13]....
        /*01c4*/ 	.word	0x000006e0
        /*01c8*/ 	.word	0x000000ff
        /*01cc*/ 	.word	0x00000150
        /*01d0*/ 	.short	0x0100
        /*01d2*/ 	.byte	0x08
	.zero		1


	//   ....[14]....
        /*01d4*/ 	.word	0x000006f0
        /*01d8*/ 	.word	0x000000ff
        /*01dc*/ 	.word	0x00000038
        /*01e0*/ 	.short	0x0100
        /*01e2*/ 	.byte	0x08
	.zero		1


	//   ....[15]....
        /*01e4*/ 	.word	0x00000700
        /*01e8*/ 	.word	0x000000ff
        /*01ec*/ 	.word	0x00000158
        /*01f0*/ 	.short	0x0100
        /*01f2*/ 	.byte	0x08
	.zero		1


	//   ....[16]....
        /*01f4*/ 	.word	0x00000710
        /*01f8*/ 	.word	0x000000ff
        /*01fc*/ 	.word	0x00000040
        /*0200*/ 	.short	0x0100
        /*0202*/ 	.byte	0x08
	.zero		1


	//   ....[17]....
        /*0204*/ 	.word	0x00000720
        /*0208*/ 	.word	0x000000ff
        /*020c*/ 	.word	0x00000160
        /*0210*/ 	.short	0x0100
        /*0212*/ 	.byte	0x08
	.zero		1


	//   ....[18]....
        /*0214*/ 	.word	0x00000730
        /*0218*/ 	.word	0x000000ff
        /*021c*/ 	.word	0x00000048
        /*0220*/ 	.short	0x0100
        /*0222*/ 	.byte	0x08
	.zero		1


	//   ....[19]....
        /*0224*/ 	.word	0x00000740
        /*0228*/ 	.word	0x000000ff
        /*022c*/ 	.word	0x00000168
        /*0230*/ 	.short	0x0100
        /*0232*/ 	.byte	0x08
	.zero		1


	//   ....[20]....
        /*0234*/ 	.word	0x00000750
        /*0238*/ 	.word	0x000000ff
        /*023c*/ 	.word	0x00000050
        /*0240*/ 	.short	0x0100
        /*0242*/ 	.byte	0x08
	.zero		1


	//   ....[21]....
        /*0244*/ 	.word	0x00000760
        /*0248*/ 	.word	0x000000ff
        /*024c*/ 	.word	0x00000170
        /*0250*/ 	.short	0x0100
        /*0252*/ 	.byte	0x08
	.zero		1


	//   ....[22]....
        /*0254*/ 	.word	0x00000770
        /*0258*/ 	.word	0x000000ff
        /*025c*/ 	.word	0x00000058
        /*0260*/ 	.short	0x0100
        /*0262*/ 	.byte	0x08
	.zero		1


	//   ....[23]....
        /*0264*/ 	.word	0x00000780
        /*0268*/ 	.word	0x000000ff
        /*026c*/ 	.word	0x00000178
        /*0270*/ 	.short	0x0100
        /*0272*/ 	.byte	0x08
	.zero		1


	//   ....[24]....
        /*0274*/ 	.word	0x00000790
        /*0278*/ 	.word	0x000000ff
        /*027c*/ 	.word	0x00000060
        /*0280*/ 	.short	0x0100
        /*0282*/ 	.byte	0x08
	.zero		1


	//   ....[25]....
        /*0284*/ 	.word	0x000007a0
        /*0288*/ 	.word	0x000000ff
        /*028c*/ 	.word	0x00000180
        /*0290*/ 	.short	0x0100
        /*0292*/ 	.byte	0x08
	.zero		1


	//   ....[26]....
        /*0294*/ 	.word	0x000007b0
        /*0298*/ 	.word	0x000000ff
        /*029c*/ 	.word	0x00000068
        /*02a0*/ 	.short	0x0100
        /*02a2*/ 	.byte	0x08
	.zero		1


	//   ....[27]....
        /*02a4*/ 	.word	0x000007c0
        /*02a8*/ 	.word	0x000000ff
        /*02ac*/ 	.word	0x00000188
        /*02b0*/ 	.short	0x0100
        /*02b2*/ 	.byte	0x08
	.zero		1


	//   ....[28]....
        /*02b4*/ 	.word	0x000007d0
        /*02b8*/ 	.word	0x000000ff
        /*02bc*/ 	.word	0x00000070
        /*02c0*/ 	.short	0x0100
        /*02c2*/ 	.byte	0x08
	.zero		1


	//   ....[29]....
        /*02c4*/ 	.word	0x000007e0
        /*02c8*/ 	.word	0x000000ff
        /*02cc*/ 	.word	0x00000190
        /*02d0*/ 	.short	0x0100
        /*02d2*/ 	.byte	0x08
	.zero		1


	//   ....[30]....
        /*02d4*/ 	.word	0x000007f0
        /*02d8*/ 	.word	0x000000ff
        /*02dc*/ 	.word	0x00000078
        /*02e0*/ 	.short	0x0100
        /*02e2*/ 	.byte	0x08
	.zero		1


	//   ....[31]....
        /*02e4*/ 	.word	0x00000800
        /*02e8*/ 	.word	0x000000ff
        /*02ec*/ 	.word	0x00000198
        /*02f0*/ 	.short	0x0100
        /*02f2*/ 	.byte	0x08
	.zero		1


	//   ....[32]....
        /*02f4*/ 	.word	0x00000810
        /*02f8*/ 	.word	0x000000ff
        /*02fc*/ 	.word	0x00000080
        /*0300*/ 	.short	0x0100
        /*0302*/ 	.byte	0x08
	.zero		1


	//   ....[33]....
        /*0304*/ 	.word	0x00000820
        /*0308*/ 	.word	0x000000ff
        /*030c*/ 	.word	0x000001a0
        /*0310*/ 	.short	0x0100
        /*0312*/ 	.byte	0x08
	.zero		1


	//   ....[34]....
        /*0314*/ 	.word	0x00000830
        /*0318*/ 	.word	0x000000ff
        /*031c*/ 	.word	0x00000088
        /*0320*/ 	.short	0x0100
        /*0322*/ 	.byte	0x08
	.zero		1


	//   ....[35]....
        /*0324*/ 	.word	0x00000840
        /*0328*/ 	.word	0x000000ff
        /*032c*/ 	.word	0x000001a8
        /*0330*/ 	.short	0x0100
        /*0332*/ 	.byte	0x08
	.zero		1


	//   ....[36]....
        /*0334*/ 	.word	0x00000850
        /*0338*/ 	.word	0x000000ff
        /*033c*/ 	.word	0x00000090
        /*0340*/ 	.short	0x0100
        /*0342*/ 	.byte	0x08
	.zero		1


	//   ....[37]....
        /*0344*/ 	.word	0x00000860
        /*0348*/ 	.word	0x000000ff
        /*034c*/ 	.word	0x000001b0
        /*0350*/ 	.short	0x0100
        /*0352*/ 	.byte	0x08
	.zero		1


	//   ....[38]....
        /*0354*/ 	.word	0x00000870
        /*0358*/ 	.word	0x000000ff
        /*035c*/ 	.word	0x00000098
        /*0360*/ 	.short	0x0100
        /*0362*/ 	.byte	0x08
	.zero		1


	//   ....[39]....
        /*0364*/ 	.word	0x00000880
        /*0368*/ 	.word	0x000000ff
        /*036c*/ 	.word	0x000001b8
        /*0370*/ 	.short	0x0100
        /*0372*/ 	.byte	0x08
	.zero		1


	//   ....[40]....
        /*0374*/ 	.word	0x00000890
        /*0378*/ 	.word	0x000000ff
        /*037c*/ 	.word	0x000000a0
        /*0380*/ 	.short	0x0100
        /*0382*/ 	.byte	0x08
	.zero		1


	//   ....[41]....
        /*0384*/ 	.word	0x000008a0
        /*0388*/ 	.word	0x000000ff
        /*038c*/ 	.word	0x000001c0
        /*0390*/ 	.short	0x0100
        /*0392*/ 	.byte	0x08
	.zero		1


	//   ....[42]....
        /*0394*/ 	.word	0x000008b0
        /*0398*/ 	.word	0x000000ff
        /*039c*/ 	.word	0x000000a8
        /*03a0*/ 	.short	0x0100
        /*03a2*/ 	.byte	0x08
	.zero		1


	//   ....[43]....
        /*03a4*/ 	.word	0x000008c0
        /*03a8*/ 	.word	0x000000ff
        /*03ac*/ 	.word	0x000001c8
        /*03b0*/ 	.short	0x0100
        /*03b2*/ 	.byte	0x08
	.zero		1


	//   ....[44]....
        /*03b4*/ 	.word	0x000008d0
        /*03b8*/ 	.word	0x000000ff
        /*03bc*/ 	.word	0x000000b0
        /*03c0*/ 	.short	0x0100
        /*03c2*/ 	.byte	0x08
	.zero		1


	//   ....[45]....
        /*03c4*/ 	.word	0x000008e0
        /*03c8*/ 	.word	0x000000ff
        /*03cc*/ 	.word	0x000001d0
        /*03d0*/ 	.short	0x0100
        /*03d2*/ 	.byte	0x08
	.zero		1


	//   ....[46]....
        /*03d4*/ 	.word	0x000008f0
        /*03d8*/ 	.word	0x000000ff
        /*03dc*/ 	.word	0x000000b8
        /*03e0*/ 	.short	0x0100
        /*03e2*/ 	.byte	0x08
	.zero		1


	//   ....[47]....
        /*03e4*/ 	.word	0x00000900
        /*03e8*/ 	.word	0x000000ff
        /*03ec*/ 	.word	0x000001d8
        /*03f0*/ 	.short	0x0100
        /*03f2*/ 	.byte	0x08
	.zero		1


	//   ....[48]....
        /*03f4*/ 	.word	0x00000910
        /*03f8*/ 	.word	0x000000ff
        /*03fc*/ 	.word	0x000000c0
        /*0400*/ 	.short	0x0100
        /*0402*/ 	.byte	0x08
	.zero		1


	//   ....[49]....
        /*0404*/ 	.word	0x00000920
        /*0408*/ 	.word	0x000000ff
        /*040c*/ 	.word	0x000001e0
        /*0410*/ 	.short	0x0100
        /*0412*/ 	.byte	0x08
	.zero		1


	//   ....[50]....
        /*0414*/ 	.word	0x00000930
        /*0418*/ 	.word	0x000000ff
        /*041c*/ 	.word	0x000000c8
        /*0420*/ 	.short	0x0100
        /*0422*/ 	.byte	0x08
	.zero		1


	//   ....[51]....
        /*0424*/ 	.word	0x00000940
        /*0428*/ 	.word	0x000000ff
        /*042c*/ 	.word	0x000001e8
        /*0430*/ 	.short	0x0100
        /*0432*/ 	.byte	0x08
	.zero		1


	//   ....[52]....
        /*0434*/ 	.word	0x00000950
        /*0438*/ 	.word	0x000000ff
        /*043c*/ 	.word	0x000000d0
        /*0440*/ 	.short	0x0100
        /*0442*/ 	.byte	0x08
	.zero		1


	//   ....[53]....
        /*0444*/ 	.word	0x00000960
        /*0448*/ 	.word	0x000000ff
        /*044c*/ 	.word	0x000001f0
        /*0450*/ 	.short	0x0100
        /*0452*/ 	.byte	0x08
	.zero		1


	//   ....[54]....
        /*0454*/ 	.word	0x00000970
        /*0458*/ 	.word	0x000000ff
        /*045c*/ 	.word	0x000000d8
        /*0460*/ 	.short	0x0100
        /*0462*/ 	.byte	0x08
	.zero		1


	//   ....[55]....
        /*0464*/ 	.word	0x00000980
        /*0468*/ 	.word	0x000000ff
        /*046c*/ 	.word	0x000001f8
        /*0470*/ 	.short	0x0100
        /*0472*/ 	.byte	0x08
	.zero		1


	//   ....[56]....
        /*0474*/ 	.word	0x00000990
        /*0478*/ 	.word	0x000000ff
        /*047c*/ 	.word	0x000000e0
        /*0480*/ 	.short	0x0100
        /*0482*/ 	.byte	0x08
	.zero		1


	//   ....[57]....
        /*0484*/ 	.word	0x000009a0
        /*0488*/ 	.word	0x000000ff
        /*048c*/ 	.word	0x00000200
        /*0490*/ 	.short	0x0100
        /*0492*/ 	.byte	0x08
	.zero		1


	//   ....[58]....
        /*0494*/ 	.word	0x000009b0
        /*0498*/ 	.word	0x000000ff
        /*049c*/ 	.word	0x000000e8
        /*04a0*/ 	.short	0x0100
        /*04a2*/ 	.byte	0x08
	.zero		1


	//   ....[59]....
        /*04a4*/ 	.word	0x000009c0
        /*04a8*/ 	.word	0x000000ff
        /*04ac*/ 	.word	0x00000208
        /*04b0*/ 	.short	0x0100
        /*04b2*/ 	.byte	0x08
	.zero		1


	//   ....[60]....
        /*04b4*/ 	.word	0x000009d0
        /*04b8*/ 	.word	0x000000ff
        /*04bc*/ 	.word	0x000000f0
        /*04c0*/ 	.short	0x0100
        /*04c2*/ 	.byte	0x08
	.zero		1


	//   ....[61]....
        /*04c4*/ 	.word	0x000009e0
        /*04c8*/ 	.word	0x000000ff
        /*04cc*/ 	.word	0x00000210
        /*04d0*/ 	.short	0x0100
        /*04d2*/ 	.byte	0x08
	.zero		1


	//   ....[62]....
        /*04d4*/ 	.word	0x000009f0
        /*04d8*/ 	.word	0x000000ff
        /*04dc*/ 	.word	0x000000f8
        /*04e0*/ 	.short	0x0100
        /*04e2*/ 	.byte	0x08
	.zero		1


	//   ....[63]....
        /*04e4*/ 	.word	0x00000a00
        /*04e8*/ 	.word	0x000000ff
        /*04ec*/ 	.word	0x00000218
        /*04f0*/ 	.short	0x0100
        /*04f2*/ 	.byte	0x08
	.zero		1


	//   ....[64]....
        /*04f4*/ 	.word	0x00000a10
        /*04f8*/ 	.word	0x000000ff
        /*04fc*/ 	.word	0x00000100
        /*0500*/ 	.short	0x0100
        /*0502*/ 	.byte	0x08
	.zero		1


	//   ....[65]....
        /*0504*/ 	.word	0x00000a20
        /*0508*/ 	.word	0x000000ff
        /*050c*/ 	.word	0x00000220
        /*0510*/ 	.short	0x0100
        /*0512*/ 	.byte	0x08
	.zero		1


	//   ....[66]....
        /*0514*/ 	.word	0x00000a30
        /*0518*/ 	.word	0x000000ff
        /*051c*/ 	.word	0x00000108
        /*0520*/ 	.short	0x0100
        /*0522*/ 	.byte	0x08
	.zero		1


	//   ....[67]....
        /*0524*/ 	.word	0x00000a40
        /*0528*/ 	.word	0x000000ff
        /*052c*/ 	.word	0x00000228
        /*0530*/ 	.short	0x0100
        /*0532*/ 	.byte	0x08
	.zero		1


	//   ....[68]....
        /*0534*/ 	.word	0x00000a50
        /*0538*/ 	.word	0x000000ff
        /*053c*/ 	.word	0x00000110
        /*0540*/ 	.short	0x0100
        /*0542*/ 	.byte	0x08
	.zero		1


	//   ....[69]....
        /*0544*/ 	.word	0x00000a60
        /*0548*/ 	.word	0x000000ff
        /*054c*/ 	.word	0x00000230
        /*0550*/ 	.short	0x0100
        /*0552*/ 	.byte	0x08
	.zero		1


	//   ....[70]....
        /*0554*/ 	.word	0x00000a70
        /*0558*/ 	.word	0x000000ff
        /*055c*/ 	.word	0x00000118
        /*0560*/ 	.short	0x0100
        /*0562*/ 	.byte	0x08
	.zero		1


	//   ....[71]....
        /*0564*/ 	.word	0x00000a80
        /*0568*/ 	.word	0x000000ff
        /*056c*/ 	.word	0x00000238
        /*0570*/ 	.short	0x0100
        /*0572*/ 	.byte	0x08
	.zero		1


	//   ....[72]....
        /*0574*/ 	.word	0x00000bb0
        /*0578*/ 	.word	0x000000ff
        /*057c*/ 	.word	0x00000240
        /*0580*/ 	.short	0x0100
        /*0582*/ 	.byte	0x09
	.zero		1


	//   ....[73]....
        /*0584*/ 	.word	0x00000bc0
        /*0588*/ 	.word	0x000000ff
        /*058c*/ 	.word	0x00000248
        /*0590*/ 	.short	0x0100
        /*0592*/ 	.byte	0x09
	.zero		1


	//   ....[74]....
        /*0594*/ 	.word	0x00000ca0
        /*0598*/ 	.word	0x000000ff
        /*059c*/ 	.word	0x00000250
        /*05a0*/ 	.short	0x0100
        /*05a2*/ 	.byte	0x08
	.zero		1


	//   ....[75]....
        /*05a4*/ 	.word	0x00000cb0
        /*05a8*/ 	.word	0x000000ff
        /*05ac*/ 	.word	0x00000258
        /*05b0*/ 	.short	0x0100
        /*05b2*/ 	.byte	0x08
	.zero		1


	//   ....[76]....
        /*05b4*/ 	.word	0x00000de0
        /*05b8*/ 	.word	0x000000ff
        /*05bc*/ 	.word	0x00000260
        /*05c0*/ 	.short	0x0100
        /*05c2*/ 	.byte	0x08
	.zero		1


	//   ....[77]....
        /*05c4*/ 	.word	0x00000df0
        /*05c8*/ 	.word	0x000000ff
        /*05cc*/ 	.word	0x00000270
        /*05d0*/ 	.short	0x0100
        /*05d2*/ 	.byte	0x08
	.zero		1


	//   ....[78]....
        /*05d4*/ 	.word	0x00000e00
        /*05d8*/ 	.word	0x000000ff
        /*05dc*/ 	.word	0x00000268
        /*05e0*/ 	.short	0x0100
        /*05e2*/ 	.byte	0x08
	.zero		1


	//   ....[79]....
        /*05e4*/ 	.word	0x00000e10
        /*05e8*/ 	.word	0x000000ff
        /*05ec*/ 	.word	0x00000278
        /*05f0*/ 	.short	0x0100
        /*05f2*/ 	.byte	0x08
	.zero		1


	//   ....[80]....
        /*05f4*/ 	.word	0x00000f30
        /*05f8*/ 	.word	0x000000ff
        /*05fc*/ 	.word	0x00000280
        /*0600*/ 	.short	0x0100
        /*0602*/ 	.byte	0x09
	.zero		1


	//   ....[81]....
        /*0604*/ 	.word	0x00000f40
        /*0608*/ 	.word	0x000000ff
        /*060c*/ 	.word	0x000002a0
        /*0610*/ 	.short	0x0100
        /*0612*/ 	.byte	0x09
	.zero		1


	//   ....[82]....
        /*0614*/ 	.word	0x00000f50
        /*0618*/ 	.word	0x000000ff
        /*061c*/ 	.word	0x00000288
        /*0620*/ 	.short	0x0100
        /*0622*/ 	.byte	0x09
	.zero		1


	//   ....[83]....
        /*0624*/ 	.word	0x00000f60
        /*0628*/ 	.word	0x000000ff
        /*062c*/ 	.word	0x000002a8
        /*0630*/ 	.short	0x0100
        /*0632*/ 	.byte	0x09
	.zero		1


	//   ....[84]....
        /*0634*/ 	.word	0x00000f70
        /*0638*/ 	.word	0x000000ff
        /*063c*/ 	.word	0x00000290
        /*0640*/ 	.short	0x0100
        /*0642*/ 	.byte	0x09
	.zero		1


	//   ....[85]....
        /*0644*/ 	.word	0x00000f80
        /*0648*/ 	.word	0x000000ff
        /*064c*/ 	.word	0x000002b0
        /*0650*/ 	.short	0x0100
        /*0652*/ 	.byte	0x09
	.zero		1


	//   ....[86]....
        /*0654*/ 	.word	0x00000f90
        /*0658*/ 	.word	0x000000ff
        /*065c*/ 	.word	0x00000298
        /*0660*/ 	.short	0x0100
        /*0662*/ 	.byte	0x09
	.zero		1


	//   ....[87]....
        /*0664*/ 	.word	0x00000fa0
        /*0668*/ 	.word	0x000000ff
        /*066c*/ 	.word	0x000002b8
        /*0670*/ 	.short	0x0100
        /*0672*/ 	.byte	0x09
	.zero		1


	//   ....[88]....
        /*0674*/ 	.word	0x00001090
        /*0678*/ 	.word	0x000000ff
        /*067c*/ 	.word	0x000002c0
        /*0680*/ 	.short	0x0100
        /*0682*/ 	.byte	0x08
	.zero		1


	//   ....[89]....
        /*0684*/ 	.word	0x000010a0
        /*0688*/ 	.word	0x000000ff
        /*068c*/ 	.word	0x000002d0
        /*0690*/ 	.short	0x0100
        /*0692*/ 	.byte	0x08
	.zero		1


	//   ....[90]....
        /*0694*/ 	.word	0x000010b0
        /*0698*/ 	.word	0x000000ff
        /*069c*/ 	.word	0x000002c8
        /*06a0*/ 	.short	0x0100
        /*06a2*/ 	.byte	0x08
	.zero		1


	//   ....[91]....
        /*06a4*/ 	.word	0x000010c0
        /*06a8*/ 	.word	0x000000ff
        /*06ac*/ 	.word	0x000002d8
        /*06b0*/ 	.short	0x0100
        /*06b2*/ 	.byte	0x08
	.zero		1


	//   ....[92]....
        /*06b4*/ 	.word	0x000011b0
        /*06b8*/ 	.word	0x000000ff
        /*06bc*/ 	.word	0x000002e0
        /*06c0*/ 	.short	0x0100
        /*06c2*/ 	.byte	0x06
	.zero		1


	//   ....[93]....
        /*06c4*/ 	.word	0x00001bc0
        /*06c8*/ 	.word	0x00000003
        /*06cc*/ 	.word	0x000002d0
        /*06d0*/ 	.short	0x010a
        /*06d2*/ 	.byte	0xff
	.zero		1


	//   ....[94]....
        /*06d4*/ 	.word	0x00001bf0
        /*06d8*/ 	.word	0x00000003
        /*06dc*/ 	.word	0x000002c0
        /*06e0*/ 	.short	0x0101
        /*06e2*/ 	.byte	0xff
	.zero		1


	//   ....[95]....
        /*06e4*/ 	.word	0x00001cf0
        /*06e8*/ 	.word	0x000000ff
        /*06ec*/ 	.word	0x00000120
        /*06f0*/ 	.short	0x010a
        /*06f2*/ 	.byte	0x08
	.zero		1


	//   ....[96]....
        /*06f4*/ 	.word	0x00001dc0
        /*06f8*/ 	.word	0x000000ff
        /*06fc*/ 	.word	0x00000120
        /*0700*/ 	.short	0x010a
        /*0702*/ 	.byte	0x21
	.zero		1


	//   ....[97]....
        /*0704*/ 	.word	0x00001f70
        /*0708*/ 	.word	0x000000ff
        /*070c*/ 	.word	0x00000120
        /*0710*/ 	.short	0x010a
        /*0712*/ 	.byte	0x08
	.zero		1


	//   ....[98]....
        /*0714*/ 	.word	0x00002070
        /*0718*/ 	.word	0x000000ff
        /*071c*/ 	.word	0x00000258
        /*0720*/ 	.short	0x0101
        /*0722*/ 	.byte	0x04
	.zero		1


	//   ....[99]....
        /*0724*/ 	.word	0x00002090
        /*0728*/ 	.word	0x000000ff
        /*072c*/ 	.word	0x00000120
        /*0730*/ 	.short	0x010a
        /*0732*/ 	.byte	0x08
	.zero		1


	//   ....[100]....
        /*0734*/ 	.word	0x00002110
        /*0738*/ 	.word	0x000000ff
        /*073c*/ 	.word	0x00000120
        /*0740*/ 	.short	0x010a
        /*0742*/ 	.byte	0x11
	.zero		1


	//   ....[101]....
        /*0744*/ 	.word	0x000022a0
        /*0748*/ 	.word	0x000000ff
        /*074c*/ 	.word	0x00000120
        /*0750*/ 	.short	0x010a
        /*0752*/ 	.byte	0x08
	.zero		1


	//   ....[102]....
        /*0754*/ 	.word	0x000023f0
        /*0758*/ 	.word	0x00000002
        /*075c*/ 	.word	0x00000260
        /*0760*/ 	.short	0x010a
        /*0762*/ 	.byte	0xff
	.zero		1


	//   ....[103]....
        /*0764*/ 	.word	0x000024b0
        /*0768*/ 	.word	0x00000002
        /*076c*/ 	.word	0x00000000
        /*0770*/ 	.short	0x0101
        /*0772*/ 	.byte	0xff
	.zero		1


	//   ....[104]....
        /*0774*/ 	.word	0x00002a10
        /*0778*/ 	.word	0x000000ff
        /*077c*/ 	.word	0x00000000
        /*0780*/ 	.short	0x010a
        /*0782*/ 	.byte	0x05
	.zero		1


	//   ....[105]....
        /*0784*/ 	.word	0x00002aa0
        /*0788*/ 	.word	0x000000ff
        /*078c*/ 	.word	0x00000000
        /*0790*/ 	.short	0x010a
        /*0792*/ 	.byte	0x05
	.zero		1


	//   ....[106]....
        /*0794*/ 	.word	0x00002b30
        /*0798*/ 	.word	0x000000ff
        /*079c*/ 	.word	0x00000000
        /*07a0*/ 	.short	0x010a
        /*07a2*/ 	.byte	0x05
	.zero		1


	//   ....[107]....
        /*07a4*/ 	.word	0x00002bc0
        /*07a8*/ 	.word	0x000000ff
        /*07ac*/ 	.word	0x00000000
        /*07b0*/ 	.short	0x010a
        /*07b2*/ 	.byte	0x05
	.zero		1


	//   ....[108]....
        /*07b4*/ 	.word	0x00002c50
        /*07b8*/ 	.word	0x000000ff
        /*07bc*/ 	.word	0x00000000
        /*07c0*/ 	.short	0x010a
        /*07c2*/ 	.byte	0x05
	.zero		1


	//   ....[109]....
        /*07c4*/ 	.word	0x00002ce0
        /*07c8*/ 	.word	0x000000ff
        /*07cc*/ 	.word	0x00000000
        /*07d0*/ 	.short	0x010a
        /*07d2*/ 	.byte	0x05
	.zero		1


	//   ....[110]....
        /*07d4*/ 	.word	0x00002d70
        /*07d8*/ 	.word	0x000000ff
        /*07dc*/ 	.word	0x00000000
        /*07e0*/ 	.short	0x010a
        /*07e2*/ 	.byte	0x05
	.zero		1


	//   ....[111]....
        /*07e4*/ 	.word	0x00002e00
        /*07e8*/ 	.word	0x000000ff
        /*07ec*/ 	.word	0x00000000
        /*07f0*/ 	.short	0x010a
        /*07f2*/ 	.byte	0x05
	.zero		1


	//   ....[112]....
        /*07f4*/ 	.word	0x00002e90
        /*07f8*/ 	.word	0x000000ff
        /*07fc*/ 	.word	0x00000000
        /*0800*/ 	.short	0x010a
        /*0802*/ 	.byte	0x05
	.zero		1


	//   ....[113]....
        /*0804*/ 	.word	0x00002f20
        /*0808*/ 	.word	0x000000ff
        /*080c*/ 	.word	0x00000000
        /*0810*/ 	.short	0x010a
        /*0812*/ 	.byte	0x05
	.zero		1


	//   ....[114]....
        /*0814*/ 	.word	0x00002fb0
        /*0818*/ 	.word	0x000000ff
        /*081c*/ 	.word	0x00000000
        /*0820*/ 	.short	0x010a
        /*0822*/ 	.byte	0x05
	.zero		1


	//   ....[115]....
        /*0824*/ 	.word	0x00003040
        /*0828*/ 	.word	0x000000ff
        /*082c*/ 	.word	0x00000000
        /*0830*/ 	.short	0x010a
        /*0832*/ 	.byte	0x05
	.zero		1


	//   ....[116]....
        /*0834*/ 	.word	0x000030d0
        /*0838*/ 	.word	0x000000ff
        /*083c*/ 	.word	0x00000000
        /*0840*/ 	.short	0x010a
        /*0842*/ 	.byte	0x05
	.zero		1


	//   ....[117]....
        /*0844*/ 	.word	0x00003160
        /*0848*/ 	.word	0x000000ff
        /*084c*/ 	.word	0x00000000
        /*0850*/ 	.short	0x010a
        /*0852*/ 	.byte	0x05
	.zero		1


	//   ....[118]....
        /*0854*/ 	.word	0x000031f0
        /*0858*/ 	.word	0x000000ff
        /*085c*/ 	.word	0x00000000
        /*0860*/ 	.short	0x010a
        /*0862*/ 	.byte	0x05
	.zero		1


	//   ....[119]....
        /*0864*/ 	.word	0x00003280
        /*0868*/ 	.word	0x000000ff
        /*086c*/ 	.word	0x00000000
        /*0870*/ 	.short	0x010a
        /*0872*/ 	.byte	0x05
	.zero		1


	//   ....[120]....
        /*0874*/ 	.word	0x00003310
        /*0878*/ 	.word	0x000000ff
        /*087c*/ 	.word	0x00000000
        /*0880*/ 	.short	0x010a
        /*0882*/ 	.byte	0x05
	.zero		1


	//   ....[121]....
        /*0884*/ 	.word	0x000033a0
        /*0888*/ 	.word	0x000000ff
        /*088c*/ 	.word	0x00000000
        /*0890*/ 	.short	0x010a
        /*0892*/ 	.byte	0x05
	.zero		1


	//   ....[122]....
        /*0894*/ 	.word	0x00003430
        /*0898*/ 	.word	0x000000ff
        /*089c*/ 	.word	0x00000000
        /*08a0*/ 	.short	0x010a
        /*08a2*/ 	.byte	0x05
	.zero		1


	//   ....[123]....
        /*08a4*/ 	.word	0x000034c0
        /*08a8*/ 	.word	0x000000ff
        /*08ac*/ 	.word	0x00000000
        /*08b0*/ 	.short	0x010a
        /*08b2*/ 	.byte	0x05
	.zero		1


	//   ....[124]....
        /*08b4*/ 	.word	0x00003550
        /*08b8*/ 	.word	0x000000ff
        /*08bc*/ 	.word	0x00000000
        /*08c0*/ 	.short	0x010a
        /*08c2*/ 	.byte	0x05
	.zero		1


	//   ....[125]....
        /*08c4*/ 	.word	0x000035e0
        /*08c8*/ 	.word	0x000000ff
        /*08cc*/ 	.word	0x00000000
        /*08d0*/ 	.short	0x010a
        /*08d2*/ 	.byte	0x05
	.zero		1


	//   ....[126]....
        /*08d4*/ 	.word	0x00003670
        /*08d8*/ 	.word	0x000000ff
        /*08dc*/ 	.word	0x00000000
        /*08e0*/ 	.short	0x010a
        /*08e2*/ 	.byte	0x05
	.zero		1


	//   ....[127]....
        /*08e4*/ 	.word	0x00003700
        /*08e8*/ 	.word	0x000000ff
        /*08ec*/ 	.word	0x00000000
        /*08f0*/ 	.short	0x010a
        /*08f2*/ 	.byte	0x05
	.zero		1


	//   ....[128]....
        /*08f4*/ 	.word	0x00003790
        /*08f8*/ 	.word	0x000000ff
        /*08fc*/ 	.word	0x00000000
        /*0900*/ 	.short	0x010a
        /*0902*/ 	.byte	0x05
	.zero		1


	//   ....[129]....
        /*0904*/ 	.word	0x00003820
        /*0908*/ 	.word	0x000000ff
        /*090c*/ 	.word	0x00000000
        /*0910*/ 	.short	0x010a
        /*0912*/ 	.byte	0x05
	.zero		1


	//   ....[130]....
        /*0914*/ 	.word	0x000038b0
        /*0918*/ 	.word	0x000000ff
        /*091c*/ 	.word	0x00000000
        /*0920*/ 	.short	0x010a
        /*0922*/ 	.byte	0x05
	.zero		1


	//   ....[131]....
        /*0924*/ 	.word	0x00003940
        /*0928*/ 	.word	0x000000ff
        /*092c*/ 	.word	0x00000000
        /*0930*/ 	.short	0x010a
        /*0932*/ 	.byte	0x05
	.zero		1


	//   ....[132]....
        /*0934*/ 	.word	0x000039d0
        /*0938*/ 	.word	0x000000ff
        /*093c*/ 	.word	0x00000000
        /*0940*/ 	.short	0x010a
        /*0942*/ 	.byte	0x05
	.zero		1


	//   ....[133]....
        /*0944*/ 	.word	0x00003a60
        /*0948*/ 	.word	0x000000ff
        /*094c*/ 	.word	0x00000000
        /*0950*/ 	.short	0x010a
        /*0952*/ 	.byte	0x05
	.zero		1


	//   ....[134]....
        /*0954*/ 	.word	0x00003af0
        /*0958*/ 	.word	0x000000ff
        /*095c*/ 	.word	0x00000000
        /*0960*/ 	.short	0x010a
        /*0962*/ 	.byte	0x05
	.zero		1


	//   ....[135]....
        /*0964*/ 	.word	0x00003b80
        /*0968*/ 	.word	0x000000ff
        /*096c*/ 	.word	0x00000000
        /*0970*/ 	.short	0x010a
        /*0972*/ 	.byte	0x05
	.zero		1


	//   ....[136]....
        /*0974*/ 	.word	0x00003c10
        /*0978*/ 	.word	0x000000ff
        /*097c*/ 	.word	0x00000000
        /*0980*/ 	.short	0x010a
        /*0982*/ 	.byte	0x05
	.zero		1


	//   ....[137]....
        /*0984*/ 	.word	0x00003ca0
        /*0988*/ 	.word	0x000000ff
        /*098c*/ 	.word	0x00000000
        /*0990*/ 	.short	0x010a
        /*0992*/ 	.byte	0x05
	.zero		1


	//   ....[138]....
        /*0994*/ 	.word	0x00003d30
        /*0998*/ 	.word	0x000000ff
        /*099c*/ 	.word	0x00000000
        /*09a0*/ 	.short	0x010a
        /*09a2*/ 	.byte	0x05
	.zero		1


	//   ....[139]....
        /*09a4*/ 	.word	0x00003dd0
        /*09a8*/ 	.word	0x00000000
        /*09ac*/ 	.word	0x00000000
        /*09b0*/ 	.short	0x010a
        /*09b2*/ 	.byte	0xff
	.zero		1


	//   ....[140]....
        /*09b4*/ 	.word	0x00003f00
        /*09b8*/ 	.word	0x00000000
        /*09bc*/ 	.word	0x000002c0
        /*09c0*/ 	.short	0x010a
        /*09c2*/ 	.byte	0xff
	.zero		1


	//   ....[141]....
        /*09c4*/ 	.word	0x00003f70
        /*09c8*/ 	.word	0x00000004
        /*09cc*/ 	.word	0x00000000
        /*09d0*/ 	.short	0x0101
        /*09d2*/ 	.byte	0xff
	.zero		1


	//   ....[142]....
        /*09d4*/ 	.word	0x00003f90
        /*09d8*/ 	.word	0x000000ff
        /*09dc*/ 	.word	0x00000270
        /*09e0*/ 	.short	0x010a
        /*09e2*/ 	.byte	0x05
	.zero		1


	//   ....[143]....
        /*09e4*/ 	.word	0x000040b0
        /*09e8*/ 	.word	0x00000000
        /*09ec*/ 	.word	0x00000260
        /*09f0*/ 	.short	0x010a
        /*09f2*/ 	.byte	0xff
	.zero		1


	//   ....[144]....
        /*09f4*/ 	.word	0x000041b0
        /*09f8*/ 	.word	0x00000000
        /*09fc*/ 	.word	0x00000000
        /*0a00*/ 	.short	0x0101
        /*0a02*/ 	.byte	0xff
	.zero		1


	//   ....[145]....
        /*0a04*/ 	.word	0x00004240
        /*0a08*/ 	.word	0x000000ff
        /*0a0c*/ 	.word	0x00000270
        /*0a10*/ 	.short	0x0106
        /*0a12*/ 	.byte	0x05
	.zero		1


	//   ....[146]....
        /*0a14*/ 	.word	0x00004260
        /*0a18*/ 	.word	0x000000ff
        /*0a1c*/ 	.word	0x00000270
        /*0a20*/ 	.short	0x010a
        /*0a22*/ 	.byte	0x05
	.zero		1


	//   ....[147]....
        /*0a24*/ 	.word	0x000042f0
        /*0a28*/ 	.word	0x000000ff
        /*0a2c*/ 	.word	0x00000270
        /*0a30*/ 	.short	0x0106
        /*0a32*/ 	.byte	0x04
	.zero		1


	//   ....[148]....
        /*0a34*/ 	.word	0x00004330
        /*0a38*/ 	.word	0x00000000
        /*0a3c*/ 	.word	0x00000270
        /*0a40*/ 	.short	0x010a
        /*0a42*/ 	.byte	0xff
	.zero		1


	//   ....[149]....
        /*0a44*/ 	.word	0x00004570
        /*0a48*/ 	.word	0x000000ff
        /*0a4c*/ 	.word	0x00000008
        /*0a50*/ 	.short	0x010a
        /*0a52*/ 	.byte	0x06
	.zero		1


	//   ....[150]....
        /*0a54*/ 	.word	0x00004590
        /*0a58*/ 	.word	0x000000ff
        /*0a5c*/ 	.word	0x00000008
        /*0a60*/ 	.short	0x010a
        /*0a62*/ 	.byte	0x06
	.zero		1


	//   ....[151]....
        /*0a64*/ 	.word	0x00004720
        /*0a68*/ 	.word	0x000000ff
        /*0a6c*/ 	.word	0x00000008
        /*0a70*/ 	.short	0x010a
        /*0a72*/ 	.byte	0x06
	.zero		1


	//   ....[152]....
        /*0a74*/ 	.word	0x00004740
        /*0a78*/ 	.word	0x000000ff
        /*0a7c*/ 	.word	0x00000008
        /*0a80*/ 	.short	0x010a
        /*0a82*/ 	.byte	0x06
	.zero		1


	//   ....[153]....
        /*0a84*/ 	.word	0x00004800
        /*0a88*/ 	.word	0x000000ff
        /*0a8c*/ 	.word	0x00000000
        /*0a90*/ 	.short	0x0101
        /*0a92*/ 	.byte	0x07
	.zero		1


	//   ....[154]....
        /*0a94*/ 	.word	0x00004b00
        /*0a98*/ 	.word	0x00000000
        /*0a9c*/ 	.word	0x00000260
        /*0aa0*/ 	.short	0x010a
        /*0aa2*/ 	.byte	0xff
	.zero		1


	//   ....[155]....
        /*0aa4*/ 	.word	0x00004bc0
        /*0aa8*/ 	.word	0x00000000
        /*0aac*/ 	.word	0x00000000
        /*0ab0*/ 	.short	0x0101
        /*0ab2*/ 	.byte	0xff
	.zero		1


	//   ....[156]....
        /*0ab4*/ 	.word	0x00004c80
        /*0ab8*/ 	.word	0x000000ff
        /*0abc*/ 	.word	0x00000000
        /*0ac0*/ 	.short	0x010a
        /*0ac2*/ 	.byte	0x06
	.zero		1


	//   ....[157]....
        /*0ac4*/ 	.word	0x00004c90
        /*0ac8*/ 	.word	0x000000ff
        /*0acc*/ 	.word	0x000002a0
        /*0ad0*/ 	.short	0x010a
        /*0ad2*/ 	.byte	0x0a
	.zero		1


	//   ....[158]....
        /*0ad4*/ 	.word	0x00004d40
        /*0ad8*/ 	.word	0x000000ff
        /*0adc*/ 	.word	0x00000000
        /*0ae0*/ 	.short	0x010a
        /*0ae2*/ 	.byte	0x09
	.zero		1


	//   ....[159]....
        /*0ae4*/ 	.word	0x00004e80
        /*0ae8*/ 	.word	0x000000ff
        /*0aec*/ 	.word	0x00000000
        /*0af0*/ 	.short	0x010a
        /*0af2*/ 	.byte	0x06
	.zero		1


	//   ....[160]....
        /*0af4*/ 	.word	0x000050d0
        /*0af8*/ 	.word	0x000000ff
        /*0afc*/ 	.word	0x00000000
        /*0b00*/ 	.short	0x010a
        /*0b02*/ 	.byte	0x07
	.zero		1


	//   ....[161]....
        /*0b04*/ 	.word	0x00005160
        /*0b08*/ 	.word	0x000000ff
        /*0b0c*/ 	.word	0x00000000
        /*0b10*/ 	.short	0x010a
        /*0b12*/ 	.byte	0x07
	.zero		1


	//   ....[162]....
        /*0b14*/ 	.word	0x000051f0
        /*0b18*/ 	.word	0x000000ff
        /*0b1c*/ 	.word	0x00000000
        /*0b20*/ 	.short	0x010a
        /*0b22*/ 	.byte	0x07
	.zero		1


	//   ....[163]....
        /*0b24*/ 	.word	0x00005290
        /*0b28*/ 	.word	0x00000000
        /*0b2c*/ 	.word	0x00000000
        /*0b30*/ 	.short	0x010a
        /*0b32*/ 	.byte	0xff
	.zero		1


	//   ....[164]....
        /*0b34*/ 	.word	0x000052d0
        /*0b38*/ 	.word	0x00000000
        /*0b3c*/ 	.word	0x00000000
        /*0b40*/ 	.short	0x010a
        /*0b42*/ 	.byte	0xff
	.zero		1


	//   ....[165]....
        /*0b44*/ 	.word	0x00005340
        /*0b48*/ 	.word	0x000000ff
        /*0b4c*/ 	.word	0x00000000
        /*0b50*/ 	.short	0x0101
        /*0b52*/ 	.byte	0x05
	.zero		1


	//   ....[166]....
        /*0b54*/ 	.word	0x00005380
        /*0b58*/ 	.word	0x000000ff
        /*0b5c*/ 	.word	0x000002e0
        /*0b60*/ 	.short	0x010a
        /*0b62*/ 	.byte	0x08
	.zero		1


	//   ....[167]....
        /*0b64*/ 	.word	0x000053d0
        /*0b68*/ 	.word	0x000000ff
        /*0b6c*/ 	.word	0x00000000
        /*0b70*/ 	.short	0x0101
        /*0b72*/ 	.byte	0x05
	.zero		1


	//   ....[168]....
        /*0b74*/ 	.word	0x000057e0
        /*0b78*/ 	.word	0x00000000
        /*0b7c*/ 	.word	0x00000260
        /*0b80*/ 	.short	0x010a
        /*0b82*/ 	.byte	0xff
	.zero		1


	//   ....[169]....
        /*0b84*/ 	.word	0x000058d0
        /*0b88*/ 	.word	0x00000000
        /*0b8c*/ 	.word	0x00000000
        /*0b90*/ 	.short	0x0101
        /*0b92*/ 	.byte	0xff
	.zero		1


	//   ....[170]....
        /*0b94*/ 	.word	0x00005bf0
        /*0b98*/ 	.word	0x000000ff
        /*0b9c*/ 	.word	0x00000258
        /*0ba0*/ 	.short	0x010a
        /*0ba2*/ 	.byte	0x06
	.zero		1


	//   ....[171]....
        /*0ba4*/ 	.word	0x00005d70
        /*0ba8*/ 	.word	0x000000ff
        /*0bac*/ 	.word	0x00000248
        /*0bb0*/ 	.short	0x010a
        /*0bb2*/ 	.byte	0x06
	.zero		1


	//   ....[172]....
        /*0bb4*/ 	.word	0x000060a0
        /*0bb8*/ 	.word	0x000000ff
        /*0bbc*/ 	.word	0x00000240
        /*0bc0*/ 	.short	0x010b
        /*0bc2*/ 	.byte	0x06
	.zero		1


	//   ....[173]....
        /*0bc4*/ 	.word	0x000060c0
        /*0bc8*/ 	.word	0x000000ff
        /*0bcc*/ 	.word	0x00000000
        /*0bd0*/ 	.short	0x0101
        /*0bd2*/ 	.byte	0x25
	.zero		1


	//   ....[174]....
        /*0bd4*/ 	.word	0x00006100
        /*0bd8*/ 	.word	0x00000000
        /*0bdc*/ 	.word	0x00000248
        /*0be0*/ 	.short	0x010a
        /*0be2*/ 	.byte	0xff
	.zero		1


	//   ....[175]....
        /*0be4*/ 	.word	0x00006470
        /*0be8*/ 	.word	0x00000000
        /*0bec*/ 	.word	0x00000260
        /*0bf0*/ 	.short	0x010a
        /*0bf2*/ 	.byte	0xff
	.zero		1


	//   ....[176]....
        /*0bf4*/ 	.word	0x00006580
        /*0bf8*/ 	.word	0x00000000
        /*0bfc*/ 	.word	0x00000000
        /*0c00*/ 	.short	0x0101
        /*0c02*/ 	.byte	0xff
	.zero		1


	//   ....[177]....
        /*0c04*/ 	.word	0x00006ef0
        /*0c08*/ 	.word	0x000000ff
        /*0c0c*/ 	.word	0x00000240
        /*0c10*/ 	.short	0x010a
        /*0c12*/ 	.byte	0x2b
	.zero		1


	//   ....[178]....
        /*0c14*/ 	.word	0x00006f00
        /*0c18*/ 	.word	0x00000071
        /*0c1c*/ 	.word	0x00000280
        /*0c20*/ 	.short	0x010a
        /*0c22*/ 	.byte	0xff
	.zero		1


	//   ....[179]....
        /*0c24*/ 	.word	0x00007050
        /*0c28*/ 	.word	0x000000ff
        /*0c2c*/ 	.word	0x00000240
        /*0c30*/ 	.short	0x010a
        /*0c32*/ 	.byte	0x2b
	.zero		1


	//   ....[180]....
        /*0c34*/ 	.word	0x00007130
        /*0c38*/ 	.word	0x000000ff
        /*0c3c*/ 	.word	0x00000000
        /*0c40*/ 	.short	0x0101
        /*0c42*/ 	.byte	0x04
	.zero		1


	//   ....[181]....
        /*0c44*/ 	.word	0x00007190
        /*0c48*/ 	.word	0x00000071
        /*0c4c*/ 	.word	0x00000280
        /*0c50*/ 	.short	0x010a
        /*0c52*/ 	.byte	0xff
	.zero		1


	//   ....[182]....
        /*0c54*/ 	.word	0x00007430
        /*0c58*/ 	.word	0x00000071
        /*0c5c*/ 	.word	0x00000000
        /*0c60*/ 	.short	0x0101
        /*0c62*/ 	.byte	0xff
	.zero		1


	//   ....[183]....
        /*0c64*/ 	.word	0x00007dd0
        /*0c68*/ 	.word	0x00000003
        /*0c6c*/ 	.word	0x000002d0
        /*0c70*/ 	.short	0x010a
        /*0c72*/ 	.byte	0xff
	.zero		1


	//   ....[184]....
        /*0c74*/ 	.word	0x00007e30
        /*0c78*/ 	.word	0x00000002
        /*0c7c*/ 	.word	0x00000120
        /*0c80*/ 	.short	0x010a
        /*0c82*/ 	.byte	0xff
	.zero		1


	//   ....[185]....
        /*0c84*/ 	.word	0x00007e90
        /*0c88*/ 	.word	0x00000002
        /*0c8c*/ 	.word	0x00000120
        /*0c90*/ 	.short	0x010a
        /*0c92*/ 	.byte	0xff
	.zero		1


	//   ....[186]....
        /*0c94*/ 	.word	0x00007ee0
        /*0c98*/ 	.word	0x00000002
        /*0c9c*/ 	.word	0x00000260
        /*0ca0*/ 	.short	0x010a
        /*0ca2*/ 	.byte	0xff
	.zero		1


	//   ....[187]....
        /*0ca4*/ 	.word	0x00007f40
        /*0ca8*/ 	.word	0x00000000
        /*0cac*/ 	.word	0x00000000
        /*0cb0*/ 	.short	0x010a
        /*0cb2*/ 	.byte	0xff
	.zero		1


	//   ....[188]....
        /*0cb4*/ 	.word	0x00007fa0
        /*0cb8*/ 	.word	0x00000000
        /*0cbc*/ 	.word	0x00000000
        /*0cc0*/ 	.short	0x010a
        /*0cc2*/ 	.byte	0xff
	.zero		1


	//   ....[189]....
        /*0cc4*/ 	.word	0x00008000
        /*0cc8*/ 	.word	0x00000000
        /*0ccc*/ 	.word	0x00000000
        /*0cd0*/ 	.short	0x010a
        /*0cd2*/ 	.byte	0xff
	.zero		1


	//   ....[190]....
        /*0cd4*/ 	.word	0x00008060
        /*0cd8*/ 	.word	0x00000000
        /*0cdc*/ 	.word	0x00000000
        /*0ce0*/ 	.short	0x010a
        /*0ce2*/ 	.byte	0xff
	.zero		1


	//   ....[191]....
        /*0ce4*/ 	.word	0x000080c0
        /*0ce8*/ 	.word	0x00000000
        /*0cec*/ 	.word	0x00000000
        /*0cf0*/ 	.short	0x010a
        /*0cf2*/ 	.byte	0xff
	.zero		1


	//   ....[192]....
        /*0cf4*/ 	.word	0x00008120
        /*0cf8*/ 	.word	0x00000000
        /*0cfc*/ 	.word	0x00000000
        /*0d00*/ 	.short	0x010a
        /*0d02*/ 	.byte	0xff
	.zero		1


	//   ....[193]....
        /*0d04*/ 	.word	0x00008180
        /*0d08*/ 	.word	0x00000000
        /*0d0c*/ 	.word	0x00000000
        /*0d10*/ 	.short	0x010a
        /*0d12*/ 	.byte	0xff
	.zero		1


	//   ....[194]....
        /*0d14*/ 	.word	0x000081e0
        /*0d18*/ 	.word	0x00000000
        /*0d1c*/ 	.word	0x00000000
        /*0d20*/ 	.short	0x010a
        /*0d22*/ 	.byte	0xff
	.zero		1


	//   ....[195]....
        /*0d24*/ 	.word	0x00008240
        /*0d28*/ 	.word	0x00000000
        /*0d2c*/ 	.word	0x00000000
        /*0d30*/ 	.short	0x010a
        /*0d32*/ 	.byte	0xff
	.zero		1


	//   ....[196]....
        /*0d34*/ 	.word	0x000082a0
        /*0d38*/ 	.word	0x00000000
        /*0d3c*/ 	.word	0x00000000
        /*0d40*/ 	.short	0x010a
        /*0d42*/ 	.byte	0xff
	.zero		1


	//   ....[197]....
        /*0d44*/ 	.word	0x00008300
        /*0d48*/ 	.word	0x00000000
        /*0d4c*/ 	.word	0x00000000
        /*0d50*/ 	.short	0x010a
        /*0d52*/ 	.byte	0xff
	.zero		1


	//   ....[198]....
        /*0d54*/ 	.word	0x00008360
        /*0d58*/ 	.word	0x00000000
        /*0d5c*/ 	.word	0x00000000
        /*0d60*/ 	.short	0x010a
        /*0d62*/ 	.byte	0xff
	.zero		1


	//   ....[199]....
        /*0d64*/ 	.word	0x000083c0
        /*0d68*/ 	.word	0x00000000
        /*0d6c*/ 	.word	0x00000000
        /*0d70*/ 	.short	0x010a
        /*0d72*/ 	.byte	0xff
	.zero		1


	//   ....[200]....
        /*0d74*/ 	.word	0x00008420
        /*0d78*/ 	.word	0x00000000
        /*0d7c*/ 	.word	0x00000000
        /*0d80*/ 	.short	0x010a
        /*0d82*/ 	.byte	0xff
	.zero		1


	//   ....[201]....
        /*0d84*/ 	.word	0x00008480
        /*0d88*/ 	.word	0x00000000
        /*0d8c*/ 	.word	0x00000000
        /*0d90*/ 	.short	0x010a
        /*0d92*/ 	.byte	0xff
	.zero		1


	//   ....[202]....
        /*0d94*/ 	.word	0x000084e0
        /*0d98*/ 	.word	0x00000000
        /*0d9c*/ 	.word	0x00000000
        /*0da0*/ 	.short	0x010a
        /*0da2*/ 	.byte	0xff
	.zero		1


	//   ....[203]....
        /*0da4*/ 	.word	0x00008540
        /*0da8*/ 	.word	0x00000000
        /*0dac*/ 	.word	0x00000000
        /*0db0*/ 	.short	0x010a
        /*0db2*/ 	.byte	0xff
	.zero		1


	//   ....[204]....
        /*0db4*/ 	.word	0x000085a0
        /*0db8*/ 	.word	0x00000000
        /*0dbc*/ 	.word	0x00000000
        /*0dc0*/ 	.short	0x010a
        /*0dc2*/ 	.byte	0xff
	.zero		1


	//   ....[205]....
        /*0dc4*/ 	.word	0x00008600
        /*0dc8*/ 	.word	0x00000000
        /*0dcc*/ 	.word	0x00000000
        /*0dd0*/ 	.short	0x010a
        /*0dd2*/ 	.byte	0xff
	.zero		1


	//   ....[206]....
        /*0dd4*/ 	.word	0x00008660
        /*0dd8*/ 	.word	0x00000000
        /*0ddc*/ 	.word	0x00000000
        /*0de0*/ 	.short	0x010a
        /*0de2*/ 	.byte	0xff
	.zero		1


	//   ....[207]....
        /*0de4*/ 	.word	0x000086c0
        /*0de8*/ 	.word	0x00000000
        /*0dec*/ 	.word	0x00000000
        /*0df0*/ 	.short	0x010a
        /*0df2*/ 	.byte	0xff
	.zero		1


	//   ....[208]....
        /*0df4*/ 	.word	0x00008720
        /*0df8*/ 	.word	0x00000000
        /*0dfc*/ 	.word	0x00000000
        /*0e00*/ 	.short	0x010a
        /*0e02*/ 	.byte	0xff
	.zero		1


	//   ....[209]....
        /*0e04*/ 	.word	0x00008780
        /*0e08*/ 	.word	0x00000000
        /*0e0c*/ 	.word	0x00000000
        /*0e10*/ 	.short	0x010a
        /*0e12*/ 	.byte	0xff
	.zero		1


	//   ....[210]....
        /*0e14*/ 	.word	0x000087e0
        /*0e18*/ 	.word	0x00000000
        /*0e1c*/ 	.word	0x00000000
        /*0e20*/ 	.short	0x010a
        /*0e22*/ 	.byte	0xff
	.zero		1


	//   ....[211]....
        /*0e24*/ 	.word	0x00008840
        /*0e28*/ 	.word	0x00000000
        /*0e2c*/ 	.word	0x00000000
        /*0e30*/ 	.short	0x010a
        /*0e32*/ 	.byte	0xff
	.zero		1


	//   ....[212]....
        /*0e34*/ 	.word	0x000088a0
        /*0e38*/ 	.word	0x00000000
        /*0e3c*/ 	.word	0x00000000
        /*0e40*/ 	.short	0x010a
        /*0e42*/ 	.byte	0xff
	.zero		1


	//   ....[213]....
        /*0e44*/ 	.word	0x00008900
        /*0e48*/ 	.word	0x00000000
        /*0e4c*/ 	.word	0x00000000
        /*0e50*/ 	.short	0x010a
        /*0e52*/ 	.byte	0xff
	.zero		1


	//   ....[214]....
        /*0e54*/ 	.word	0x00008960
        /*0e58*/ 	.word	0x00000000
        /*0e5c*/ 	.word	0x00000000
        /*0e60*/ 	.short	0x010a
        /*0e62*/ 	.byte	0xff
	.zero		1


	//   ....[215]....
        /*0e64*/ 	.word	0x000089c0
        /*0e68*/ 	.word	0x00000000
        /*0e6c*/ 	.word	0x00000000
        /*0e70*/ 	.short	0x010a
        /*0e72*/ 	.byte	0xff
	.zero		1


	//   ....[216]....
        /*0e74*/ 	.word	0x00008a20
        /*0e78*/ 	.word	0x00000000
        /*0e7c*/ 	.word	0x00000000
        /*0e80*/ 	.short	0x010a
        /*0e82*/ 	.byte	0xff
	.zero		1


	//   ....[217]....
        /*0e84*/ 	.word	0x00008a80
        /*0e88*/ 	.word	0x00000000
        /*0e8c*/ 	.word	0x00000000
        /*0e90*/ 	.short	0x010a
        /*0e92*/ 	.byte	0xff
	.zero		1


	//   ....[218]....
        /*0e94*/ 	.word	0x00008ae0
        /*0e98*/ 	.word	0x00000000
        /*0e9c*/ 	.word	0x00000000
        /*0ea0*/ 	.short	0x010a
        /*0ea2*/ 	.byte	0xff
	.zero		1


	//   ....[219]....
        /*0ea4*/ 	.word	0x00008b40
        /*0ea8*/ 	.word	0x00000000
        /*0eac*/ 	.word	0x00000000
        /*0eb0*/ 	.short	0x010a
        /*0eb2*/ 	.byte	0xff
	.zero		1


	//   ....[220]....
        /*0eb4*/ 	.word	0x00008ba0
        /*0eb8*/ 	.word	0x00000000
        /*0ebc*/ 	.word	0x00000000
        /*0ec0*/ 	.short	0x010a
        /*0ec2*/ 	.byte	0xff
	.zero		1


	//   ....[221]....
        /*0ec4*/ 	.word	0x00008c00
        /*0ec8*/ 	.word	0x00000000
        /*0ecc*/ 	.word	0x00000000
        /*0ed0*/ 	.short	0x010a
        /*0ed2*/ 	.byte	0xff
	.zero		1


	//   ....[222]....
        /*0ed4*/ 	.word	0x00008c50
        /*0ed8*/ 	.word	0x00000000
        /*0edc*/ 	.word	0x000002c0
        /*0ee0*/ 	.short	0x010a
        /*0ee2*/ 	.byte	0xff
	.zero		1


	//   ....[223]....
        /*0ee4*/ 	.word	0x00008cb0
        /*0ee8*/ 	.word	0x00000000
        /*0eec*/ 	.word	0x00000270
        /*0ef0*/ 	.short	0x010a
        /*0ef2*/ 	.byte	0xff
	.zero		1


	//   ....[224]....
        /*0ef4*/ 	.word	0x00008d00
        /*0ef8*/ 	.word	0x00000000
        /*0efc*/ 	.word	0x00000260
        /*0f00*/ 	.short	0x010a
        /*0f02*/ 	.byte	0xff
	.zero		1


	//   ....[225]....
        /*0f04*/ 	.word	0x00008d60
        /*0f08*/ 	.word	0x00000000
        /*0f0c*/ 	.word	0x00000270
        /*0f10*/ 	.short	0x010a
        /*0f12*/ 	.byte	0xff
	.zero		1


	//   ....[226]....
        /*0f14*/ 	.word	0x00008dc0
        /*0f18*/ 	.word	0x00000004
        /*0f1c*/ 	.word	0x00000008
        /*0f20*/ 	.short	0x010a
        /*0f22*/ 	.byte	0xff
	.zero		1


	//   ....[227]....
        /*0f24*/ 	.word	0x00008ea0
        /*0f28*/ 	.word	0x00000002
        /*0f2c*/ 	.word	0x00000008
        /*0f30*/ 	.short	0x010a
        /*0f32*/ 	.byte	0xff
	.zero		1


	//   ....[228]....
        /*0f34*/ 	.word	0x00008ef0
        /*0f38*/ 	.word	0x00000000
        /*0f3c*/ 	.word	0x00000260
        /*0f40*/ 	.short	0x010a
        /*0f42*/ 	.byte	0xff
	.zero		1


	//   ....[229]....
        /*0f44*/ 	.word	0x00008f50
        /*0f48*/ 	.word	0x00000000
        /*0f4c*/ 	.word	0x000002a0
        /*0f50*/ 	.short	0x010a
        /*0f52*/ 	.byte	0xff
	.zero		1


	//   ....[230]....
        /*0f54*/ 	.word	0x00008fb0
        /*0f58*/ 	.word	0x00000000
        /*0f5c*/ 	.word	0x00000000
        /*0f60*/ 	.short	0x010a
        /*0f62*/ 	.byte	0xff
	.zero		1


	//   ....[231]....
        /*0f64*/ 	.word	0x00009010
        /*0f68*/ 	.word	0x00000000
        /*0f6c*/ 	.word	0x00000000
        /*0f70*/ 	.short	0x010a
        /*0f72*/ 	.byte	0xff
	.zero		1


	//   ....[232]....
        /*0f74*/ 	.word	0x00009070
        /*0f78*/ 	.word	0x00000000
        /*0f7c*/ 	.word	0x00000000
        /*0f80*/ 	.short	0x010a
        /*0f82*/ 	.byte	0xff
	.zero		1


	//   ....[233]....
        /*0f84*/ 	.word	0x000090d0
        /*0f88*/ 	.word	0x00000000
        /*0f8c*/ 	.word	0x00000000
        /*0f90*/ 	.short	0x010a
        /*0f92*/ 	.byte	0xff
	.zero		1


	//   ....[234]....
        /*0f94*/ 	.word	0x00009130
        /*0f98*/ 	.word	0x00000000
        /*0f9c*/ 	.word	0x000002e0
        /*0fa0*/ 	.short	0x010a
        /*0fa2*/ 	.byte	0xff
	.zero		1


	//   ....[235]....
        /*0fa4*/ 	.word	0x00009180
        /*0fa8*/ 	.word	0x00000000
        /*0fac*/ 	.word	0x00000260
        /*0fb0*/ 	.short	0x010a
        /*0fb2*/ 	.byte	0xff
	.zero		1


	//   ....[236]....
        /*0fb4*/ 	.word	0x000091e0
        /*0fb8*/ 	.word	0x00000000
        /*0fbc*/ 	.word	0x00000258
        /*0fc0*/ 	.short	0x010a
        /*0fc2*/ 	.byte	0xff
	.zero		1


	//   ....[237]....
        /*0fc4*/ 	.word	0x00009240
        /*0fc8*/ 	.word	0x00000003
        /*0fcc*/ 	.word	0x00000248
        /*0fd0*/ 	.short	0x010a
        /*0fd2*/ 	.byte	0xff
	.zero		1


	//   ....[238]....
        /*0fd4*/ 	.word	0x00009290
        /*0fd8*/ 	.word	0x00000000
        /*0fdc*/ 	.word	0x00000260
        /*0fe0*/ 	.short	0x010a
        /*0fe2*/ 	.byte	0xff
	.zero		1


	//   ....[239]....
        /*0fe4*/ 	.word	0x000092f0
        /*0fe8*/ 	.word	0x00000000
        /*0fec*/ 	.word	0x00000240
        /*0ff0*/ 	.short	0x010a
        /*0ff2*/ 	.byte	0xff
	.zero		1


	//   ....[240]....
        /*0ff4*/ 	.word	0x00009340
        /*0ff8*/ 	.word	0x00000071
        /*0ffc*/ 	.word	0x00000280
        /*1000*/ 	.short	0x010a
        /*1002*/ 	.byte	0xff
	.zero		1


	//----- nvinfo : EIATTR_NUM_MBARRIERS
	.align		4
.L_47:
        /*1004*/ 	.byte	0x03, 0x38
        /*1006*/ 	.short	0x005d


	//----- nvinfo : EIATTR_EXIT_INSTR_OFFSETS
	.align		4
        /*1008*/ 	.byte	0x04, 0x1c
        /*100a*/ 	.short	(.L_49 - .L_48)


	//   ....[0]....
.L_48:
        /*100c*/ 	.word	0x00003e00


	//   ....[1]....
        /*1010*/ 	.word	0x00004300


	//   ....[2]....
        /*1014*/ 	.word	0x00004360


	//   ....[3]....
        /*1018*/ 	.word	0x00005600


	//   ....[4]....
        /*101c*/ 	.word	0x00006130


	//   ....[5]....
        /*1020*/ 	.word	0x00006170


	//   ....[6]....
        /*1024*/ 	.word	0x00007dc0


	//----- nvinfo : EIATTR_MAX_THREADS
	.align		4
.L_49:
        /*1028*/ 	.byte	0x04, 0x05
        /*102a*/ 	.short	(.L_51 - .L_50)
.L_50:
        /*102c*/ 	.word	0x00000100
        /*1030*/ 	.word	0x00000001
        /*1034*/ 	.word	0x00000001


	//----- nvinfo : EIATTR_CRS_STACK_SIZE
	.align		4
.L_51:
        /*1038*/ 	.byte	0x04, 0x1e
        /*103a*/ 	.short	(.L_53 - .L_52)
.L_52:
        /*103c*/ 	.word	0x00000000


	//----- nvinfo : EIATTR_CBANK_PARAM_SIZE
	.align		4
.L_53:
        /*1040*/ 	.byte	0x03, 0x19
        /*1042*/ 	.short	0x0800


	//----- nvinfo : EIATTR_PARAM_CBANK
	.align		4
        /*1044*/ 	.byte	0x04, 0x0a
        /*1046*/ 	.short	(.L_55 - .L_54)
	.align		4
.L_54:
        /*1048*/ 	.word	index@(.nv.constant0._ZN7cutlass13device_kernelINS_4gemm6kernel13GemmUniversalIN4cute5tupleIJiiiiEEENS1_10collective13CollectiveMmaINS1_35MainloopSm100TmaUmmaWarpSpecializedILi36ELi2ELi4ENS5_IJNS4_1CILi2EEENSA_ILi1EEESC_EEEEENS5_IJNSA_ILi128EEENSA_ILi64EEESG_EEENS_12float_e4m3_tENS5_IJlSC_lEEESI_SJ_NS4_8TiledMMAINS4_8MMA_AtomIJNS4_10MMA_TraitsINS4_25SM100_MMA_F8F6F4_2x1SM_SSEJSI_SI_fSF_SG_NS4_17integral_constantINS4_4UMMA5MajorELSQ_0EEESR_NSO_INSP_7ScaleInELSS_0EEEST_EEEEEENS4_6LayoutINS5_IJSC_SC_SC_EEENS5_IJNSA_ILi0EEESY_SY_EEEEENS5_IJNS4_10UnderscoreES11_S11_EEEEENS4_18SM100_TMA_2SM_LOADENS4_14ComposedLayoutINS4_7SwizzleILi2ELi4ELi3EEENS4_18smem_ptr_flag_bitsILi8EEENSW_INS5_IJNSA_ILi8EEESG_EEENS5_IJSG_SC_EEEEEEEvNS4_8identityES14_S1E_vS1F_EENS_8epilogue10collective18CollectiveEpilogueINS1H_23Sm100TmaWarpSpecializedILi1ELi1ELi32ELb0ELb0EEEJNS5_IJSG_SG_SG_EEENS5_IJNSW_ISG_SC_EES1N_EEESI_SJ_SI_SJ_NS1H_6fusion15FusionCallbacksIS1L_NS1P_17LinearCombinationISI_fSI_fLNS_15FloatRoundStyleE2EEES1M_S1O_JEEENS4_5SM1004TMEM4LOAD26SM100_TMEM_LOAD_32dp32b32xENS4_13SM90_TMA_LOADES1E_NS4_39AutoVectorizingCopyWithAssumedAlignmentILi128EEENS4_14SM90_TMA_STOREES1E_S21_S21_EEEvvEEEEvNT_6ParamsE)
        /*104c*/ 	.short	0x0380
        /*104e*/ 	.short	0x0800


	//----- nvinfo : EIATTR_SW_WAR
	.align		4
.L_55:
        /*1050*/ 	.byte	0x04, 0x36
        /*1052*/ 	.short	(.L_57 - .L_56)
.L_56:
        /*1054*/ 	.word	0x00000008
.L_57:


//--------------------- .nv.callgraph             --------------------------
	.section	.nv.callgraph,"",@"SHT_CUDA_CALLGRAPH"
	.align	4
	.sectionentsize	8
	.align		4
        /*0000*/ 	.word	0x00000000
	.align		4
        /*0004*/ 	.word	0xffffffff
	.align		4
        /*0008*/ 	.word	index@(_ZN7cutlass13device_kernelINS_4gemm6kernel13GemmUniversalIN4cute5tupleIJiiiiEEENS1_10collective13CollectiveMmaINS1_35MainloopSm100TmaUmmaWarpSpecializedILi36ELi2ELi4ENS5_IJNS4_1CILi2EEENSA_ILi1EEESC_EEEEENS5_IJNSA_ILi128EEENSA_ILi64EEESG_EEENS_12float_e4m3_tENS5_IJlSC_lEEESI_SJ_NS4_8TiledMMAINS4_8MMA_AtomIJNS4_10MMA_TraitsINS4_25SM100_MMA_F8F6F4_2x1SM_SSEJSI_SI_fSF_SG_NS4_17integral_constantINS4_4UMMA5MajorELSQ_0EEESR_NSO_INSP_7ScaleInELSS_0EEEST_EEEEEENS4_6LayoutINS5_IJSC_SC_SC_EEENS5_IJNSA_ILi0EEESY_SY_EEEEENS5_IJNS4_10UnderscoreES11_S11_EEEEENS4_18SM100_TMA_2SM_LOADENS4_14ComposedLayoutINS4_7SwizzleILi2ELi4ELi3EEENS4_18smem_ptr_flag_bitsILi8EEENSW_INS5_IJNSA_ILi8EEESG_EEENS5_IJSG_SC_EEEEEEEvNS4_8identityES14_S1E_vS1F_EENS_8epilogue10collective18CollectiveEpilogueINS1H_23Sm100TmaWarpSpecializedILi1ELi1ELi32ELb0ELb0EEEJNS5_IJSG_SG_SG_EEENS5_IJNSW_ISG_SC_EES1N_EEESI_SJ_SI_SJ_NS1H_6fusion15FusionCallbacksIS1L_NS1P_17LinearCombinationISI_fSI_fLNS_15FloatRoundStyleE2EEES1M_S1O_JEEENS4_5SM1004TMEM4LOAD26SM100_TMEM_LOAD_32dp32b32xENS4_13SM90_TMA_LOADES1E_NS4_39AutoVectorizingCopyWithAssumedAlignmentILi128EEENS4_14SM90_TMA_STOREES1E_S21_S21_EEEvvEEEEvNT_6ParamsE)
	.align		4
        /*000c*/ 	.word	index@(__assertfail)
	.align		4
        /*0010*/ 	.word	0x00000000
	.align		4
        /*0014*/ 	.word	0xfffffffe
	.align		4
        /*0018*/ 	.word	0x00000000
	.align		4
        /*001c*/ 	.word	0xfffffffd
	.align		4
        /*0020*/ 	.word	0x00000000
	.align		4
        /*0024*/ 	.word	0xfffffffc


//--------------------- .nv.constant4             --------------------------
	.section	.nv.constant4,"a",@progbits
	.align	8
	.align		8
.nv.constant4:
        /*0000*/ 	.dword	__assertfail
	.align		8
        /*0008*/ 	.dword	__unnamed_1
	.align		8
        /*0010*/ 	.dword	__unnamed_2
	.align		8
        /*0018*/ 	.dword	_ZN39_INTERNAL_49ca4b87_4_k_cu_f317ebf7_29474cuda3std3__45__cpo5beginE
	.align		8
        /*0020*/ 	.dword	_ZN39_INTERNAL_49ca4b87_4_k_cu_f317ebf7_29474cuda3std3__45__cpo3endE
	.align		8
        /*0028*/ 	.dword	_ZN39_INTERNAL_49ca4b87_4_k_cu_f317ebf7_29474cuda3std3__45__cpo6cbeginE
	.align		8
        /*0030*/ 	.dword	_ZN39_INTERNAL_49ca4b87_4_k_cu_f317ebf7_29474cuda3std3__45__cpo4cendE
	.align		8
        /*0038*/ 	.dword	_ZN39_INTERNAL_49ca4b87_4_k_cu_f317ebf7_29474cuda3std3__441_GLOBAL__N__49ca4b87_4_k_cu_f317ebf7_29476ignoreE
	.align		8
        /*0040*/ 	.dword	_ZN39_INTERNAL_49ca4b87_4_k_cu_f317ebf7_29474cuda3std3__419piecewise_constructE
	.align		8
        /*0048*/ 	.dword	_ZN39_INTERNAL_49ca4b87_4_k_cu_f317ebf7_29474cuda3std3__48in_placeE
	.align		8
        /*0050*/ 	.dword	_ZN39_INTERNAL_49ca4b87_4_k_cu_f317ebf7_29474cuda3std6ranges3__45__cpo4swapE
	.align		8
        /*0058*/ 	.dword	_ZN39_INTERNAL_49ca4b87_4_k_cu_f317ebf7_29474cuda3std6ranges3__45__cpo9iter_moveE
	.align		8
        /*0060*/ 	.dword	_ZN39_INTERNAL_49ca4b87_4_k_cu_f317ebf7_29474cute7productE
	.align		8
        /*0068*/ 	.dword	_ZN39_INTERNAL_49ca4b87_4_k_cu_f317ebf7_29474cute1_E
	.align		8
        /*0070*/ 	.dword	$str$25
	.align		8
        /*0078*/ 	.dword	$str$26
	.align		8
        /*0080*/ 	.dword	$str$27
	.align		8
        /*0088*/ 	.dword	$str$28


//--------------------- .text._ZN7cutlass13device_kernelINS_4gemm6kernel13GemmUniversalIN4cute5tupleIJiiiiEEENS1_10collective13CollectiveMmaINS1_35MainloopSm100TmaUmmaWarpSpecializedILi36ELi2ELi4ENS5_IJNS4_1CILi2EEENSA_ILi1EEESC_EEEEENS5_IJNSA_ILi128EEENSA_ILi64EEESG_EEENS_12float_e4m3_tENS5_IJlSC_lEEESI_SJ_NS4_8TiledMMAINS4_8MMA_AtomIJNS4_10MMA_TraitsINS4_25SM100_MMA_F8F6F4_2x1SM_SSEJSI_SI_fSF_SG_NS4_17integral_constantINS4_4UMMA5MajorELSQ_0EEESR_NSO_INSP_7ScaleInELSS_0EEEST_EEEEEENS4_6LayoutINS5_IJSC_SC_SC_EEENS5_IJNSA_ILi0EEESY_SY_EEEEENS5_IJNS4_10UnderscoreES11_S11_EEEEENS4_18SM100_TMA_2SM_LOADENS4_14ComposedLayoutINS4_7SwizzleILi2ELi4ELi3EEENS4_18smem_ptr_flag_bitsILi8EEENSW_INS5_IJNSA_ILi8EEESG_EEENS5_IJSG_SC_EEEEEEEvNS4_8identityES14_S1E_vS1F_EENS_8epilogue10collective18CollectiveEpilogueINS1H_23Sm100TmaWarpSpecializedILi1ELi1ELi32ELb0ELb0EEEJNS5_IJSG_SG_SG_EEENS5_IJNSW_ISG_SC_EES1N_EEESI_SJ_SI_SJ_NS1H_6fusion15FusionCallbacksIS1L_NS1P_17LinearCombinationISI_fSI_fLNS_15FloatRoundStyleE2EEES1M_S1O_JEEENS4_5SM1004TMEM4LOAD26SM100_TMEM_LOAD_32dp32b32xENS4_13SM90_TMA_LOADES1E_NS4_39AutoVectorizingCopyWithAssumedAlignmentILi128EEENS4_14SM90_TMA_STOREES1E_S21_S21_EEEvvEEEEvNT_6ParamsE --------------------------
	.section	.text._ZN7cutlass13device_kernelINS_4gemm6kernel13GemmUniversalIN4cute5tupleIJiiiiEEENS1_10collective13CollectiveMmaINS1_35MainloopSm100TmaUmmaWarpSpecializedILi36ELi2ELi4ENS5_IJNS4_1CILi2EEENSA_ILi1EEESC_EEEEENS5_IJNSA_ILi128EEENSA_ILi64EEESG_EEENS_12float_e4m3_tENS5_IJlSC_lEEESI_SJ_NS4_8TiledMMAINS4_8MMA_AtomIJNS4_10MMA_TraitsINS4_25SM100_MMA_F8F6F4_2x1SM_SSEJSI_SI_fSF_SG_NS4_17integral_constantINS4_4UMMA5MajorELSQ_0EEESR_NSO_INSP_7ScaleInELSS_0EEEST_EEEEEENS4_6LayoutINS5_IJSC_SC_SC_EEENS5_IJNSA_ILi0EEESY_SY_EEEEENS5_IJNS4_10UnderscoreES11_S11_EEEEENS4_18SM100_TMA_2SM_LOADENS4_14ComposedLayoutINS4_7SwizzleILi2ELi4ELi3EEENS4_18smem_ptr_flag_bitsILi8EEENSW_INS5_IJNSA_ILi8EEESG_EEENS5_IJSG_SC_EEEEEEEvNS4_8identityES14_S1E_vS1F_EENS_8epilogue10collective18CollectiveEpilogueINS1H_23Sm100TmaWarpSpecializedILi1ELi1ELi32ELb0ELb0EEEJNS5_IJSG_SG_SG_EEENS5_IJNSW_ISG_SC_EES1N_EEESI_SJ_SI_SJ_NS1H_6fusion15FusionCallbacksIS1L_NS1P_17LinearCombinationISI_fSI_fLNS_15FloatRoundStyleE2EEES1M_S1O_JEEENS4_5SM1004TMEM4LOAD26SM100_TMEM_LOAD_32dp32b32xENS4_13SM90_TMA_LOADES1E_NS4_39AutoVectorizingCopyWithAssumedAlignmentILi128EEENS4_14SM90_TMA_STOREES1E_S21_S21_EEEvvEEEEvNT_6ParamsE,"ax",@progbits
	.align	128
.text._ZN7cutlass13device_kernelINS_4gemm6kernel13GemmUniversalIN4cute5tupleIJiiiiEEENS1_10collective13CollectiveMmaINS1_35MainloopSm100TmaUmmaWarpSpecializedILi36ELi2ELi4ENS5_IJNS4_1CILi2EEENSA_ILi1EEESC_EEEEENS5_IJNSA_ILi128EEENSA_ILi64EEESG_EEENS_12float_e4m3_tENS5_IJlSC_lEEESI_SJ_NS4_8TiledMMAINS4_8MMA_AtomIJNS4_10MMA_TraitsINS4_25SM100_MMA_F8F6F4_2x1SM_SSEJSI_SI_fSF_SG_NS4_17integral_constantINS4_4UMMA5MajorELSQ_0EEESR_NSO_INSP_7ScaleInELSS_0EEEST_EEEEEENS4_6LayoutINS5_IJSC_SC_SC_EEENS5_IJNSA_ILi0EEESY_SY_EEEEENS5_IJNS4_10UnderscoreES11_S11_EEEEENS4_18SM100_TMA_2SM_LOADENS4_14ComposedLayoutINS4_7SwizzleILi2ELi4ELi3EEENS4_18smem_ptr_flag_bitsILi8EEENSW_INS5_IJNSA_ILi8EEESG_EEENS5_IJSG_SC_EEEEEEEvNS4_8identityES14_S1E_vS1F_EENS_8epilogue10collective18CollectiveEpilogueINS1H_23Sm100TmaWarpSpecializedILi1ELi1ELi32ELb0ELb0EEEJNS5_IJSG_SG_SG_EEENS5_IJNSW_ISG_SC_EES1N_EEESI_SJ_SI_SJ_NS1H_6fusion15FusionCallbacksIS1L_NS1P_17LinearCombinationISI_fSI_fLNS_15FloatRoundStyleE2EEES1M_S1O_JEEENS4_5SM1004TMEM4LOAD26SM100_TMEM_LOAD_32dp32b32xENS4_13SM90_TMA_LOADES1E_NS4_39AutoVectorizingCopyWithAssumedAlignmentILi128EEENS4_14SM90_TMA_STOREES1E_S21_S21_EEEvvEEEEvNT_6ParamsE:
        .type           _ZN7cutlass13device_kernelINS_4gemm6kernel13GemmUniversalIN4cute5tupleIJiiiiEEENS1_10collective13CollectiveMmaINS1_35MainloopSm100TmaUmmaWarpSpecializedILi36ELi2ELi4ENS5_IJNS4_1CILi2EEENSA_ILi1EEESC_EEEEENS5_IJNSA_ILi128EEENSA_ILi64EEESG_EEENS_12float_e4m3_tENS5_IJlSC_lEEESI_SJ_NS4_8TiledMMAINS4_8MMA_AtomIJNS4_10MMA_TraitsINS4_25SM100_MMA_F8F6F4_2x1SM_SSEJSI_SI_fSF_SG_NS4_17integral_constantINS4_4UMMA5MajorELSQ_0EEESR_NSO_INSP_7ScaleInELSS_0EEEST_EEEEEENS4_6LayoutINS5_IJSC_SC_SC_EEENS5_IJNSA_ILi0EEESY_SY_EEEEENS5_IJNS4_10UnderscoreES11_S11_EEEEENS4_18SM100_TMA_2SM_LOADENS4_14ComposedLayoutINS4_7SwizzleILi2ELi4ELi3EEENS4_18smem_ptr_flag_bitsILi8EEENSW_INS5_IJNSA_ILi8EEESG_EEENS5_IJSG_SC_EEEEEEEvNS4_8identityES14_S1E_vS1F_EENS_8epilogue10collective18CollectiveEpilogueINS1H_23Sm100TmaWarpSpecializedILi1ELi1ELi32ELb0ELb0EEEJNS5_IJSG_SG_SG_EEENS5_IJNSW_ISG_SC_EES1N_EEESI_SJ_SI_SJ_NS1H_6fusion15FusionCallbacksIS1L_NS1P_17LinearCombinationISI_fSI_fLNS_15FloatRoundStyleE2EEES1M_S1O_JEEENS4_5SM1004TMEM4LOAD26SM100_TMEM_LOAD_32dp32b32xENS4_13SM90_TMA_LOADES1E_NS4_39AutoVectorizingCopyWithAssumedAlignmentILi128EEENS4_14SM90_TMA_STOREES1E_S21_S21_EEEvvEEEEvNT_6ParamsE,@function
        .size           _ZN7cutlass13device_kernelINS_4gemm6kernel13GemmUniversalIN4cute5tupleIJiiiiEEENS1_10collective13CollectiveMmaINS1_35MainloopSm100TmaUmmaWarpSpecializedILi36ELi2ELi4ENS5_IJNS4_1CILi2EEENSA_ILi1EEESC_EEEEENS5_IJNSA_ILi128EEENSA_ILi64EEESG_EEENS_12float_e4m3_tENS5_IJlSC_lEEESI_SJ_NS4_8TiledMMAINS4_8MMA_AtomIJNS4_10MMA_TraitsINS4_25SM100_MMA_F8F6F4_2x1SM_SSEJSI_SI_fSF_SG_NS4_17integral_constantINS4_4UMMA5MajorELSQ_0EEESR_NSO_INSP_7ScaleInELSS_0EEEST_EEEEEENS4_6LayoutINS5_IJSC_SC_SC_EEENS5_IJNSA_ILi0EEESY_SY_EEEEENS5_IJNS4_10UnderscoreES11_S11_EEEEENS4_18SM100_TMA_2SM_LOADENS4_14ComposedLayoutINS4_7SwizzleILi2ELi4ELi3EEENS4_18smem_ptr_flag_bitsILi8EEENSW_INS5_IJNSA_ILi8EEESG_EEENS5_IJSG_SC_EEEEEEEvNS4_8identityES14_S1E_vS1F_EENS_8epilogue10collective18CollectiveEpilogueINS1H_23Sm100TmaWarpSpecializedILi1ELi1ELi32ELb0ELb0EEEJNS5_IJSG_SG_SG_EEENS5_IJNSW_ISG_SC_EES1N_EEESI_SJ_SI_SJ_NS1H_6fusion15FusionCallbacksIS1L_NS1P_17LinearCombinationISI_fSI_fLNS_15FloatRoundStyleE2EEES1M_S1O_JEEENS4_5SM1004TMEM4LOAD26SM100_TMEM_LOAD_32dp32b32xENS4_13SM90_TMA_LOADES1E_NS4_39AutoVectorizingCopyWithAssumedAlignmentILi128EEENS4_14SM90_TMA_STOREES1E_S21_S21_EEEvvEEEEvNT_6ParamsE,(.L_x_246 - _ZN7cutlass13device_kernelINS_4gemm6kernel13GemmUniversalIN4cute5tupleIJiiiiEEENS1_10collective13CollectiveMmaINS1_35MainloopSm100TmaUmmaWarpSpecializedILi36ELi2ELi4ENS5_IJNS4_1CILi2EEENSA_ILi1EEESC_EEEEENS5_IJNSA_ILi128EEENSA_ILi64EEESG_EEENS_12float_e4m3_tENS5_IJlSC_lEEESI_SJ_NS4_8TiledMMAINS4_8MMA_AtomIJNS4_10MMA_TraitsINS4_25SM100_MMA_F8F6F4_2x1SM_SSEJSI_SI_fSF_SG_NS4_17integral_constantINS4_4UMMA5MajorELSQ_0EEESR_NSO_INSP_7ScaleInELSS_0EEEST_EEEEEENS4_6LayoutINS5_IJSC_SC_SC_EEENS5_IJNSA_ILi0EEESY_SY_EEEEENS5_IJNS4_10UnderscoreES11_S11_EEEEENS4_18SM100_TMA_2SM_LOADENS4_14ComposedLayoutINS4_7SwizzleILi2ELi4ELi3EEENS4_18smem_ptr_flag_bitsILi8EEENSW_INS5_IJNSA_ILi8EEESG_EEENS5_IJSG_SC_EEEEEEEvNS4_8identityES14_S1E_vS1F_EENS_8epilogue10collective18CollectiveEpilogueINS1H_23Sm100TmaWarpSpecializedILi1ELi1ELi32ELb0ELb0EEEJNS5_IJSG_SG_SG_EEENS5_IJNSW_ISG_SC_EES1N_EEESI_SJ_SI_SJ_NS1H_6fusion15FusionCallbacksIS1L_NS1P_17LinearCombinationISI_fSI_fLNS_15FloatRoundStyleE2EEES1M_S1O_JEEENS4_5SM1004TMEM4LOAD26SM100_TMEM_LOAD_32dp32b32xENS4_13SM90_TMA_LOADES1E_NS4_39AutoVectorizingCopyWithAssumedAlignmentILi128EEENS4_14SM90_TMA_STOREES1E_S21_S21_EEEvvEEEEvNT_6ParamsE)
        .other          _ZN7cutlass13device_kernelINS_4gemm6kernel13GemmUniversalIN4cute5tupleIJiiiiEEENS1_10collective13CollectiveMmaINS1_35MainloopSm100TmaUmmaWarpSpecializedILi36ELi2ELi4ENS5_IJNS4_1CILi2EEENSA_ILi1EEESC_EEEEENS5_IJNSA_ILi128EEENSA_ILi64EEESG_EEENS_12float_e4m3_tENS5_IJlSC_lEEESI_SJ_NS4_8TiledMMAINS4_8MMA_AtomIJNS4_10MMA_TraitsINS4_25SM100_MMA_F8F6F4_2x1SM_SSEJSI_SI_fSF_SG_NS4_17integral_constantINS4_4UMMA5MajorELSQ_0EEESR_NSO_INSP_7ScaleInELSS_0EEEST_EEEEEENS4_6LayoutINS5_IJSC_SC_SC_EEENS5_IJNSA_ILi0EEESY_SY_EEEEENS5_IJNS4_10UnderscoreES11_S11_EEEEENS4_18SM100_TMA_2SM_LOADENS4_14ComposedLayoutINS4_7SwizzleILi2ELi4ELi3EEENS4_18smem_ptr_flag_bitsILi8EEENSW_INS5_IJNSA_ILi8EEESG_EEENS5_IJSG_SC_EEEEEEEvNS4_8identityES14_S1E_vS1F_EENS_8epilogue10collective18CollectiveEpilogueINS1H_23Sm100TmaWarpSpecializedILi1ELi1ELi32ELb0ELb0EEEJNS5_IJSG_SG_SG_EEENS5_IJNSW_ISG_SC_EES1N_EEESI_SJ_SI_SJ_NS1H_6fusion15FusionCallbacksIS1L_NS1P_17LinearCombinationISI_fSI_fLNS_15FloatRoundStyleE2EEES1M_S1O_JEEENS4_5SM1004TMEM4LOAD26SM100_TMEM_LOAD_32dp32b32xENS4_13SM90_TMA_LOADES1E_NS4_39AutoVectorizingCopyWithAssumedAlignmentILi128EEENS4_14SM90_TMA_STOREES1E_S21_S21_EEEvvEEEEvNT_6ParamsE,@"STO_CUDA_ENTRY STV_DEFAULT"
_ZN7cutlass13device_kernelINS_4gemm6kernel13GemmUniversalIN4cute5tupleIJiiiiEEENS1_10collective13CollectiveMmaINS1_35MainloopSm100TmaUmmaWarpSpecializedILi36ELi2ELi4ENS5_IJNS4_1CILi2EEENSA_ILi1EEESC_EEEEENS5_IJNSA_ILi128EEENSA_ILi64EEESG_EEENS_12float_e4m3_tENS5_IJlSC_lEEESI_SJ_NS4_8TiledMMAINS4_8MMA_AtomIJNS4_10MMA_TraitsINS4_25SM100_MMA_F8F6F4_2x1SM_SSEJSI_SI_fSF_SG_NS4_17integral_constantINS4_4UMMA5MajorELSQ_0EEESR_NSO_INSP_7ScaleInELSS_0EEEST_EEEEEENS4_6LayoutINS5_IJSC_SC_SC_EEENS5_IJNSA_ILi0EEESY_SY_EEEEENS5_IJNS4_10UnderscoreES11_S11_EEEEENS4_18SM100_TMA_2SM_LOADENS4_14ComposedLayoutINS4_7SwizzleILi2ELi4ELi3EEENS4_18smem_ptr_flag_bitsILi8EEENSW_INS5_IJNSA_ILi8EEESG_EEENS5_IJSG_SC_EEEEEEEvNS4_8identityES14_S1E_vS1F_EENS_8epilogue10collective18CollectiveEpilogueINS1H_23Sm100TmaWarpSpecializedILi1ELi1ELi32ELb0ELb0EEEJNS5_IJSG_SG_SG_EEENS5_IJNSW_ISG_SC_EES1N_EEESI_SJ_SI_SJ_NS1H_6fusion15FusionCallbacksIS1L_NS1P_17LinearCombinationISI_fSI_fLNS_15FloatRoundStyleE2EEES1M_S1O_JEEENS4_5SM1004TMEM4LOAD26SM100_TMEM_LOAD_32dp32b32xENS4_13SM90_TMA_LOADES1E_NS4_39AutoVectorizingCopyWithAssumedAlignmentILi128EEENS4_14SM90_TMA_STOREES1E_S21_S21_EEEvvEEEEvNT_6ParamsE:
[----:B------:R-:W1:Y:S01]  /*0000*/  LDC R1, c[0x0][0x37c] ;  /* 0x0000df00ff017b82 */ /* 0x000e620000000800 */
[----:B------:R-:W2:Y:S01]  /*0010*/  S2R R103, SR_TID.X ;  /* 0x0000000000677919 */ /* 0x000ea20000002100 */
[----:B------:R-:W3:Y:S06]  /*0020*/  LDCU.64 UR6, c[0x0][0x890] ;  /* 0x00011200ff0677ac */ /* 0x000eec0008000a00 */
[----:B------:R-:W4:Y:S01]  /*0030*/  S2UR UR37, SR_CgaCtaId ;  /* 0x00000000002579c3 */ /* 0x000f220000008800 */
[----:B------:R-:W-:Y:S02]  /*0040*/  PRMT R95, RZ, 0x7610, R95 ;  /* 0x00007610ff5f7816 */ /* 0x000fe4000000005f */
[----:B------:R-:W-:Y:S01]  /*0050*/  ELECT P1, URZ, PT ;  /* 0x0000000000ff782f */ /* 0x000fe20003820000 */
[----:B------:R-:W1:Y:S01]  /*0060*/  LDCU.64 UR40, c[0x0][0x358] ;  /* 0x00006b00ff2877ac */ /* 0x000e620008000a00 */
[----:B---3--:R-:W-:-:S04]  /*0070*/  UISETP.NE.U32.AND UP0, UPT, UR6, URZ, UPT ;  /* 0x000000ff0600728c */ /* 0x008fc8000bf05070 */
[----:B------:R-:W-:Y:S02]  /*0080*/  UISETP.NE.AND.EX UP0, UPT, UR7, URZ, UPT, UP0 ;  /* 0x000000ff0700728c */ /* 0x000fe4000bf05300 */
[----:B----4-:R-:W-:Y:S02]  /*0090*/  ULOP3.LUT UR5, UR37, 0x1, URZ, 0xc0, !UPT ;  /* 0x0000000125057892 */ /* 0x010fe4000f8ec0ff */
[----:B------:R-:W-:Y:S01]  /*00a0*/  ULOP3.LUT UR4, UR37, 0x1, URZ, 0x3c, !UPT ;  /* 0x0000000125047892 */ /* 0x000fe2000f8e3cff */
[----:B--2---:R-:W-:-:S05]  /*00b0*/  SHF.R.U32.HI R106, RZ, 0x5, R103 ;  /* 0x00000005ff6a7819 */ /* 0x004fca0000011667 */
[----:B------:R-:W2:Y:S02]  /*00c0*/  SHFL.IDX PT, R0, R106, RZ, 0x1f ;  /* 0x00001fff6a007589 */ /* 0x000ea400000e0000 */
[----:B--2---:R-:W-:Y:S01]  /*00d0*/  R2UR UR10, R0 ;  /* 0x00000000000a72ca */ /* 0x004fe200000e0000 */
[----:B-1----:R-:W-:-:S14]  /*00e0*/  BRA.U UP0, `(.L_x_0) ;  /* 0x00000001002c7547 */ /* 0x002fdc000b800000 */
[----:B------:R-:W1:Y:S02]  /*00f0*/  LDCU.64 UR8, c[0x0][0x888] ;  /* 0x00011100ff0877ac */ /* 0x000e640008000a00 */
[----:B-1----:R-:W-:-:S04]  /*0100*/  UISETP.NE.U32.AND UP0, UPT, UR8, URZ, UPT ;  /* 0x000000ff0800728c */ /* 0x002fc8000bf05070 */
[----:B------:R-:W-:-:S09]  /*0110*/  UISETP.NE.AND.EX UP0, UPT, UR9, URZ, UPT, UP0 ;  /* 0x000000ff0900728c */ /* 0x000fd2000bf05300 */
[----:B------:R-:W-:Y:S05]  /*0120*/  BRA.U !UP0, `(.L_x_1) ;  /* 0x0000000108107547 */ /* 0x000fea000b800000 */
[----:B------:R-:W1:Y:S02]  /*0130*/  LDC.64 R2, c[0x0][0x888] ;  /* 0x00022200ff027b82 */ /* 0x000e640000000a00 */
[----:B-1----:R1:W5:Y:S01]  /*0140*/  LDG.E R49, desc[UR40][R2.64] ;  /* 0x0000002802317981 */ /* 0x002362000c1e1900 */
[----:B------:R-:W-:Y:S01]  /*0150*/  HFMA2 R95, -RZ, RZ, 0, 5.9604644775390625e-08 ;  /* 0x00000001ff5f7431 */ /* 0x000fe200000001ff */
[----:B------:R-:W-:Y:S05]  /*0160*/  BRA `(.L_x_0) ;  /* 0x00000000000c7947 */ /* 0x000fea0003800000 */
.L_x_1:
[----:B------:R-:W1:Y:S01]  /*0170*/  LDCU UR8, c[0x0][0x880] ;  /* 0x00011000ff0877ac */ /* 0x000e620008000800 */
[----:B------:R-:W-:Y:S01]  /*0180*/  HFMA2 R95, -RZ, RZ, 0, 5.9604644775390625e-08 ;  /* 0x00000001ff5f7431 */ /* 0x000fe200000001ff */
[----:B-1----:R-:W-:-:S07]  /*0190*/  MOV R49, UR8 ;  /* 0x0000000800317c02 */ /* 0x002fce0008000f00 */
.L_x_0:
[----:B------:R-:W2:Y:S02]  /*01a0*/  LDCU.64 UR8, c[0x0][0x8b0] ;  /* 0x00011600ff0877ac */ /* 0x000ea40008000a00 */
[----:B--2---:R-:W-:-:S04]  /*01b0*/  UISETP.NE.U32.AND UP0, UPT, UR8, URZ, UPT ;  /* 0x000000ff0800728c */ /* 0x004fc8000bf05070 */
[----:B------:R-:W-:-:S09]  /*01c0*/  UISETP.NE.AND.EX UP0, UPT, UR9, URZ, UPT, UP0 ;  /* 0x000000ff0900728c */ /* 0x000fd2000bf05300 */
[----:B------:R-:W-:Y:S05]  /*01d0*/  BRA.U UP0, `(.L_x_2) ;  /* 0x0000000100247547 */ /* 0x000fea000b800000 */
[----:B------:R-:W2:Y:S02]  /*01e0*/  LDCU.64 UR8, c[0x0][0x8a8] ;  /* 0x00011500ff0877ac */ /* 0x000ea40008000a00 */
[----:B--2---:R-:W-:-:S04]  /*01f0*/  UISETP.NE.U32.AND UP0, UPT, UR8, URZ, UPT ;  /* 0x000000ff0800728c */ /* 0x004fc8000bf05070 */
[----:B------:R-:W-:-:S09]  /*0200*/  UISETP.NE.AND.EX UP0, UPT, UR9, URZ, UPT, UP0 ;  /* 0x000000ff0900728c */ /* 0x000fd2000bf05300 */
[----:B------:R-:W-:Y:S05]  /*0210*/  BRA.U !UP0, `(.L_x_3) ;  /* 0x00000001080c7547 */ /* 0x000fea000b800000 */
[----:B------:R-:W2:Y:S02]  /*0220*/  LDC.64 R46, c[0x0][0x8a8] ;  /* 0x00022a00ff2e7b82 */ /* 0x000ea40000000a00 */
[----:B--2---:R2:W5:Y:S01]  /*0230*/  LDG.E R46, desc[UR40][R46.64] ;  /* 0x000000282e2e7981 */ /* 0x004562000c1e1900 */
[----:B------:R-:W-:Y:S05]  /*0240*/  BRA `(.L_x_2) ;  /* 0x0000000000087947 */ /* 0x000fea0003800000 */
.L_x_3:
[----:B------:R-:W2:Y:S02]  /*0250*/  LDCU UR8, c[0x0][0x8a0] ;  /* 0x00011400ff0877ac */ /* 0x000ea40008000800 */
[----:B--2---:R-:W-:Y:S02]  /*0260*/  MOV R46, UR8 ;  /* 0x00000008002e7c02 */ /* 0x004fe40008000f00 */
.L_x_2:
[----:B------:R-:W-:Y:S01]  /*0270*/  IMAD.U32 R0, RZ, RZ, UR10 ;  /* 0x0000000aff007e24 */ /* 0x000fe2000f8e00ff */
[----:B------:R-:W-:Y:S04]  /*0280*/  BSSY.RECONVERGENT B0, `(.L_x_4) ;  /* 0x000000c000007945 */ /* 0x000fe80003800200 */
[C---:B------:R-:W-:Y:S02]  /*0290*/  ISETP.NE.OR P2, PT, R0.reuse, 0x1, !P1 ;  /* 0x000000010000780c */ /* 0x040fe40004f45670 */
[----:B------:R-:W-:-:S11]  /*02a0*/  ISETP.NE.OR P0, PT, R0, 0x3, !P1 ;  /* 0x000000030000780c */ /* 0x000fd60004f05670 */
[----:B------:R-:W-:Y:S05]  /*02b0*/  @P2 BRA `(.L_x_5) ;  /* 0x0000000000202947 */ /* 0x000fea0003800000 */
[----:B------:R-:W3:Y:S02]  /*02c0*/  LDCU.64 UR8, c[0x0][0x348] ;  /* 0x00006900ff0877ac */ /* 0x000ee40008000a00 */
[----:B---3--:R-:W-:Y:S02]  /*02d0*/  UIADD3 UR12, UP1, UPT, UR8, 0x80, URZ ;  /* 0x00000080080c7890 */ /* 0x008fe4000ff3e0ff */
[----:B------:R-:W-:Y:S02]  /*02e0*/  UIADD3 UR8, UP0, UPT, UR8, 0x180, URZ ;  /* 0x0000018008087890 */ /* 0x000fe4000ff1e0ff */
[----:B------:R-:W-:Y:S02]  /*02f0*/  UIADD3.X UR13, UPT, UPT, URZ, UR9, URZ, UP1, !UPT ;  /* 0x00000009ff0d7290 */ /* 0x000fe40008ffe4ff */
[----:B------:R-:W-:-:S07]  /*0300*/  UIADD3.X UR9, UPT, UPT, URZ, UR9, URZ, UP0, !UPT ;  /* 0x00000009ff097290 */ /* 0x000fce00087fe4ff */
[----:B------:R3:W-:Y:S02]  /*0310*/  UTMACCTL.PF [UR12] ;  /* 0x000000000c0079b9 */ /* 0x0007e40008040000 */
[----:B------:R3:W-:Y:S02]  /*0320*/  UTMACCTL.PF [UR8] ;  /* 0x00000000080079b9 */ /* 0x0007e40008040000 */
[----:B---3--:R-:W-:Y:S01]  /*0330*/  NOP ;  /* 0x0000000000007918 */ /* 0x008fe20000000000 */
.L_x_5:
[----:B------:R-:W-:Y:S05]  /*0340*/  BSYNC.RECONVERGENT B0 ;  /* 0x0000000000007941 */ /* 0x000fea0003800200 */
.L_x_4:
[----:B------:R-:W-:Y:S04]  /*0350*/  BSSY.RECONVERGENT B0, `(.L_x_6) ;  /* 0x000000a000007945 */ /* 0x000fe80003800200 */
        /* <DEDUP_REMOVED lines=9> */
.L_x_7:
[----:B------:R-:W-:Y:S05]  /*03f0*/  BSYNC.RECONVERGENT B0 ;  /* 0x0000000000007941 */ /* 0x000fea0003800200 */
.L_x_6:
[----:B------:R-:W3:Y:S01]  /*0400*/  LDCU.64 UR8, c[0x0][0x888] ;  /* 0x00011100ff0877ac */ /* 0x000ee20008000a00 */
[----:B------:R-:W-:Y:S02]  /*0410*/  UISETP.EQ.U32.AND UP1, UPT, UR6, URZ, UPT ;  /* 0x000000ff0600728c */ /* 0x000fe4000bf22070 */
[----:B------:R-:W-:Y:S02]  /*0420*/  UPLOP3.LUT UP5, UPT, UPT, UPT, UPT, 0x80, 0x8 ;  /* 0x000000000008789c */ /* 0x000fe40003faf070 */
[----:B---3--:R-:W-:-:S04]  /*0430*/  UISETP.NE.U32.AND UP0, UPT, UR8, URZ, UPT ;  /* 0x000000ff0800728c */ /* 0x008fc8000bf05070 */
[----:B------:R-:W-:-:S04]  /*0440*/  UISETP.NE.AND.EX UP0, UPT, UR9, URZ, UPT, UP0 ;  /* 0x000000ff0900728c */ /* 0x000fc8000bf05300 */
[----:B------:R-:W-:-:S04]  /*0450*/  UISETP.EQ.OR.EX UP2, UPT, UR7, URZ, !UP0, UP1 ;  /* 0x000000ff0700728c */ /* 0x000fc8000c742710 */
[----:B------:R-:W-:-:S05]  /*0460*/  UP2UR UR44, UPR, URZ, 0x4 ;  /* 0x00000004ff2c7883 */ /* 0x000fca0008000000 */
[----:B------:R-:W-:Y:S07]  /*0470*/  BRA.U !UP2, `(.L_x_8) ;  /* 0x000000010a207547 */ /* 0x000fee000b800000 */
[----:B------:R-:W-:Y:S01]  /*0480*/  UISETP.NE.U32.AND UP2, UPT, UR6, URZ, UPT ;  /* 0x000000ff0600728c */ /* 0x000fe2000bf45070 */
[----:B-----5:R-:W-:Y:S01]  /*0490*/  FSETP.NEU.AND P0, PT, R49, RZ, PT ;  /* 0x000000ff3100720b */ /* 0x020fe20003f0d000 */
[----:B------:R-:W-:Y:S02]  /*04a0*/  USEL UR6, URZ, 0xffffffff, UP0 ;  /* 0xffffffffff067887 */ /* 0x000fe40008000000 */
[----:B------:R-:W-:-:S10]  /*04b0*/  UISETP.NE.AND.EX UP2, UPT, UR7, URZ, UPT, UP2 ;  /* 0x000000ff0700728c */ /* 0x000fd4000bf45320 */
[----:B------:R-:W-:Y:S01]  /*04c0*/  VOTEU.ANY UP1, P0 ;  /* 0x0000000000ff7886 */ /* 0x000fe20000020100 */
[----:B------:R-:W-:-:S04]  /*04d0*/  @!UP2 USEL UR6, URZ, 0xffffffff, UP1 ;  /* 0xffffffffff06a887 */ /* 0x000fc80008800000 */
[----:B------:R-:W-:-:S04]  /*04e0*/  ULOP3.LUT UR6, UR6, 0x1, URZ, 0xc0, !UPT ;  /* 0x0000000106067892 */ /* 0x000fc8000f8ec0ff */
[----:B------:R-:W-:-:S11]  /*04f0*/  UISETP.NE.U32.AND UP5, UPT, UR6, 0x1, UPT ;  /* 0x000000010600788c */ /* 0x000fd6000bfa5070 */
.L_x_8:
[----:B------:R-:W3:Y:S01]  /*0500*/  SHFL.IDX PT, R0, R106, RZ, 0x1f ;  /* 0x00001fff6a007589 */ /* 0x000ee200000e0000 */
[----:B------:R-:W-:-:S04]  /*0510*/  UISETP.NE.AND UP1, UPT, UR10, 0x2, UPT ;  /* 0x000000020a00788c */ /* 0x000fc8000bf25270 */
[----:B------:R-:W-:Y:S02]  /*0520*/  UISETP.EQ.AND UP2, UPT, UR5, URZ, !UP1 ;  /* 0x000000ff0500728c */ /* 0x000fe4000cf42270 */
[----:B------:R-:W-:-:S04]  /*0530*/  USEL UR7, URZ, 0x1, UP1 ;  /* 0x00000001ff077887 */ /* 0x000fc80008800000 */
[----:B------:R-:W-:Y:S02]  /*0540*/  PLOP3.LUT P5, PT, P1, PT, UP2, 0x80, 0x8 ;  /* 0x000000000008781c */ /* 0x000fe40000faf028 */
[----:B---3--:R-:W-:-:S13]  /*0550*/  ISETP.NE.AND P0, PT, R0, RZ, PT ;  /* 0x000000ff0000720c */ /* 0x008fda0003f05270 */
[----:B------:R-:W-:Y:S05]  /*0560*/  @P0 BRA `(.L_x_9) ;  /* 0x0000000400500947 */ /* 0x000fea0003800000 */
[----:B------:R-:W-:Y:S01]  /*0570*/  ELECT P0, URZ, PT ;  /* 0x0000000000ff782f */ /* 0x000fe20003800000 */
[----:B------:R-:W-:-:S12]  /*0580*/  BSSY.RECONVERGENT B0, `(.L_x_9) ;  /* 0x0000052000007945 */ /* 0x000fd80003800200 */
[----:B------:R-:W-:Y:S05]  /*0590*/  @!P0 BRA `(.L_x_10) ;  /* 0x0000000400408947 */ /* 0x000fea0003800000 */
[----:B------:R-:W-:Y:S01]  /*05a0*/  UMOV UR8, 0x400 ;  /* 0x0000040000087882 */ /* 0x000fe20000000000 */
[----:B------:R-:W-:Y:S01]  /*05b0*/  UMOV UR6, 0x1 ;  /* 0x0000000100067882 */ /* 0x000fe20000000000 */
[----:B------:R-:W-:Y:S02]  /*05c0*/  ULEA UR8, UR37, UR8, 0x18 ;  /* 0x0000000825087291 */ /* 0x000fe4000f8ec0ff */
[----:B------:R-:W-:-:S04]  /*05d0*/  UIADD3 UR12, UPT, UPT, -UR6, 0x100000, URZ ;  /* 0x00100000060c7890 */ /* 0x000fc8000fffe1ff */
[----:B------:R-:W-:Y:S02]  /*05e0*/  USHF.L.U32 UR13, UR12, 0xb, URZ ;  /* 0x0000000b0c0d7899 */ /* 0x000fe400080006ff */
[----:B------:R-:W-:Y:S01]  /*05f0*/  USHF.L.U32 UR12, UR12, 0x1, URZ ;  /* 0x000000010c0c7899 */ /* 0x000fe200080006ff */
[----:B------:R-:W3:Y:S11]  /*0600*/  FENCE.VIEW.ASYNC.S ;  /* 0x00000000000073c6 */ /* 0x000ef60000000000 */
[----:B---3--:R3:W4:Y:S01]  /*0610*/  SYNCS.EXCH.64 URZ, [UR8], UR12 ;  /* 0x0000000c08ff75b2 */ /* 0x0087220008000100 */
[----:B------:R3:W1:Y:S01]  /*0620*/  SYNCS.EXCH.64 URZ, [UR8+0x120], UR12 ;  /* 0x0001200c08ff75b2 */ /* 0x0006620008000100 */
        /* <DEDUP_REMOVED lines=69> */
[----:B------:R3:W1:Y:S02]  /*0a80*/  SYNCS.EXCH.64 URZ, [UR8+0x238], UR12 ;  /* 0x0002380c08ff75b2 */ /* 0x0006640008000100 */
[----:B---34-:R-:W-:Y:S01]  /*0a90*/  NOP ;  /* 0x0000000000007918 */ /* 0x018fe20000000000 */
.L_x_10:
[----:B------:R-:W-:Y:S05]  /*0aa0*/  BSYNC.RECONVERGENT B0 ;  /* 0x0000000000007941 */ /* 0x000fea0003800200 */
.L_x_9:
[----:B------:R-:W3:Y:S01]  /*0ab0*/  SHFL.IDX PT, R0, R106, RZ, 0x1f ;  /* 0x00001fff6a007589 */ /* 0x000ee200000e0000 */
[----:B------:R-:W-:Y:S01]  /*0ac0*/  NOP ;  /* 0x0000000000007918 */ /* 0x000fe20000000000 */
[----:B---3--:R-:W-:-:S13]  /*0ad0*/  ISETP.NE.AND P0, PT, R0, 0x1, PT ;  /* 0x000000010000780c */ /* 0x008fda0003f05270 */
[----:B------:R-:W-:Y:S05]  /*0ae0*/  @P0 BRA `(.L_x_11) ;  /* 0x00000000003c0947 */ /* 0x000fea0003800000 */
[----:B------:R-:W-:Y:S01]  /*0af0*/  UMOV UR9, 0x400 ;  /* 0x0000040000097882 */ /* 0x000fe20000000000 */
[----:B------:R-:W-:Y:S01]  /*0b00*/  UMOV UR8, 0x20 ;  /* 0x0000002000087882 */ /* 0x000fe20000000000 */
[----:B------:R-:W-:Y:S01]  /*0b10*/  UMOV UR6, 0x80 ;  /* 0x0000008000067882 */ /* 0x000fe20000000000 */
[----:B------:R-:W-:Y:S02]  /*0b20*/  ULEA UR9, UR37, UR9, 0x18 ;  /* 0x0000000925097291 */ /* 0x000fe4000f8ec0ff */
[----:B------:R-:W-:-:S04]  /*0b30*/  UIADD3 UR12, UPT, UPT, -UR8, 0x100000, URZ ;  /* 0x00100000080c7890 */ /* 0x000fc8000fffe1ff */
[----:B------:R-:W-:Y:S02]  /*0b40*/  USHF.L.U32 UR13, UR12, 0xb, URZ ;  /* 0x0000000b0c0d7899 */ /* 0x000fe400080006ff */
[----:B------:R-:W-:Y:S02]  /*0b50*/  USHF.L.U32 UR12, UR12, 0x1, URZ ;  /* 0x000000010c0c7899 */ /* 0x000fe400080006ff */
[----:B------:R-:W-:-:S04]  /*0b60*/  UIADD3 UR14, UPT, UPT, -UR6, 0x100000, URZ ;  /* 0x00100000060e7890 */ /* 0x000fc8000fffe1ff */
[----:B------:R-:W-:Y:S02]  /*0b70*/  USHF.L.U32 UR15, UR14, 0xb, URZ ;  /* 0x0000000b0e0f7899 */ /* 0x000fe400080006ff */
[----:B------:R-:W-:Y:S01]  /*0b80*/  USHF.L.U32 UR14, UR14, 0x1, URZ ;  /* 0x000000010e0e7899 */ /* 0x000fe200080006ff */
[----:B------:R-:W-:Y:S01]  /*0b90*/  ELECT P0, URZ, PT ;  /* 0x0000000000ff782f */ /* 0x000fe20003800000 */
[----:B------:R-:W3:Y:S02]  /*0ba0*/  FENCE.VIEW.ASYNC.S ;  /* 0x00000000000073c6 */ /* 0x000ee40000000000 */
[----:B---3--:R3:W4:Y:S08]  /*0bb0*/  SYNCS.EXCH.64 URZ, [UR9+0x240], UR12 ;  /* 0x0002400c09ff75b2 */ /* 0x0087300008000100 */
[----:B------:R3:W1:Y:S01]  /*0bc0*/  SYNCS.EXCH.64 URZ, [UR9+0x248], UR14 ;  /* 0x0002480e09ff75b2 */ /* 0x0006620008000100 */
[----:B------:R-:W-:Y:S01]  /*0bd0*/  NOP ;  /* 0x0000000000007918 */ /* 0x000fe20000000000 */
.L_x_11:
[----:B------:R-:W2:Y:S01]  /*0be0*/  SHFL.IDX PT, R0, R106, RZ, 0x1f ;  /* 0x00001fff6a007589 */ /* 0x000ea200000e0000 */
[----:B------:R-:W-:Y:S01]  /*0bf0*/  NOP ;  /* 0x0000000000007918 */ /* 0x000fe20000000000 */
[----:B--2---:R-:W-:-:S13]  /*0c00*/  ISETP.NE.AND P0, PT, R0, 0x3, PT ;  /* 0x000000030000780c */ /* 0x004fda0003f05270 */
[----:B------:R-:W-:Y:S05]  /*0c10*/  @P0 BRA `(.L_x_12) ;  /* 0x00000000002c0947 */ /* 0x000fea0003800000 */
[----:B------:R-:W-:Y:S01]  /*0c20*/  UMOV UR8, 0x400 ;  /* 0x0000040000087882 */ /* 0x000fe20000000000 */
[----:B------:R-:W-:Y:S01]  /*0c30*/  UMOV UR6, 0x20 ;  /* 0x0000002000067882 */ /* 0x000fe20000000000 */
[----:B------:R-:W-:Y:S02]  /*0c40*/  ULEA UR8, UR37, UR8, 0x18 ;  /* 0x0000000825087291 */ /* 0x000fe4000f8ec0ff */
[----:B---3--:R-:W-:-:S04]  /*0c50*/  UIADD3 UR12, UPT, UPT, -UR6, 0x100000, URZ ;  /* 0x00100000060c7890 */ /* 0x008fc8000fffe1ff */
[----:B------:R-:W-:Y:S02]  /*0c60*/  USHF.L.U32 UR13, UR12, 0xb, URZ ;  /* 0x0000000b0c0d7899 */ /* 0x000fe400080006ff */
[----:B------:R-:W-:Y:S01]  /*0c70*/  USHF.L.U32 UR12, UR12, 0x1, URZ ;  /* 0x000000010c0c7899 */ /* 0x000fe200080006ff */
[----:B------:R-:W-:Y:S01]  /*0c80*/  ELECT P0, URZ, PT ;  /* 0x0000000000ff782f */ /* 0x000fe20003800000 */
[----:B------:R-:W2:Y:S10]  /*0c90*/  FENCE.VIEW.ASYNC.S ;  /* 0x00000000000073c6 */ /* 0x000eb40000000000 */
[----:B--2---:R2:W3:Y:S01]  /*0ca0*/  SYNCS.EXCH.64 URZ, [UR8+0x250], UR12 ;  /* 0x0002500c08ff75b2 */ /* 0x0044e20008000100 */
[----:B------:R2:W1:Y:S01]  /*0cb0*/  SYNCS.EXCH.64 URZ, [UR8+0x258], UR12 ;  /* 0x0002580c08ff75b2 */ /* 0x0004620008000100 */
[----:B------:R-:W-:Y:S01]  /*0cc0*/  NOP ;  /* 0x0000000000007918 */ /* 0x000fe20000000000 */
.L_x_12:
[----:B------:R-:W4:Y:S01]  /*0cd0*/  SHFL.IDX PT, R0, R106, RZ, 0x1f ;  /* 0x00001fff6a007589 */ /* 0x000f2200000e0000 */
[----:B------:R-:W-:Y:S01]  /*0ce0*/  NOP ;  /* 0x0000000000007918 */ /* 0x000fe20000000000 */
[----:B----4-:R-:W-:-:S13]  /*0cf0*/  ISETP.NE.AND P0, PT, R0, 0x4, PT ;  /* 0x000000040000780c */ /* 0x010fda0003f05270 */
[----:B------:R-:W-:Y:S05]  /*0d00*/  @P0 BRA `(.L_x_13) ;  /* 0x0000000000480947 */ /* 0x000fea0003800000 */
[----:B---3--:R-:W-:Y:S01]  /*0d10*/  UMOV UR9, 0x1e0 ;  /* 0x000001e000097882 */ /* 0x008fe20000000000 */
[----:B--2---:R-:W-:Y:S01]  /*0d20*/  UMOV UR8, 0x400 ;  /* 0x0000040000087882 */ /* 0x004fe20000000000 */
[----:B------:R-:W-:Y:S01]  /*0d30*/  USEL UR9, UR9, 0x1a0, UP5 ;  /* 0x000001a009097887 */ /* 0x000fe2000a800000 */
        /* <DEDUP_REMOVED lines=9> */
[----:B------:R-:W2:Y:S02]  /*0dd0*/  FENCE.VIEW.ASYNC.S ;  /* 0x00000000000073c6 */ /* 0x000ea40000000000 */
[----:B--2---:R4:W2:Y:S08]  /*0de0*/  SYNCS.EXCH.64 URZ, [UR8+0x260], UR12 ;  /* 0x0002600c08ff75b2 */ /* 0x0048b00008000100 */
[----:B------:R4:W3:Y:S01]  /*0df0*/  SYNCS.EXCH.64 URZ, [UR8+0x270], UR14 ;  /* 0x0002700e08ff75b2 */ /* 0x0008e20008000100 */
[----:B------:R4:W1:Y:S01]  /*0e00*/  SYNCS.EXCH.64 URZ, [UR8+0x268], UR12 ;  /* 0x0002680c08ff75b2 */ /* 0x0008620008000100 */
[----:B------:R4:W1:Y:S02]  /*0e10*/  SYNCS.EXCH.64 URZ, [UR8+0x278], UR14 ;  /* 0x0002780e08ff75b2 */ /* 0x0008640008000100 */
[----:B----4-:R-:W-:Y:S01]  /*0e20*/  NOP ;  /* 0x0000000000007918 */ /* 0x010fe20000000000 */
.L_x_13:
[----:B------:R-:W4:Y:S01]  /*0e30*/  SHFL.IDX PT, R0, R106, RZ, 0x1f ;  /* 0x00001fff6a007589 */ /* 0x000f2200000e0000 */
[----:B------:R-:W-:Y:S01]  /*0e40*/  NOP ;  /* 0x0000000000007918 */ /* 0x000fe20000000000 */
[----:B----4-:R-:W-:-:S13]  /*0e50*/  ISETP.NE.AND P0, PT, R0, 0x5, PT ;  /* 0x000000050000780c */ /* 0x010fda0003f05270 */
[----:B------:R-:W-:Y:S05]  /*0e60*/  @P0 BRA `(.L_x_14) ;  /* 0x0000000000540947 */ /* 0x000fea0003800000 */
[----:B---3--:R-:W-:Y:S01]  /*0e70*/  UMOV UR9, 0x400 ;  /* 0x0000040000097882 */ /* 0x008fe20000000000 */
[----:B--2---:R-:W-:Y:S01]  /*0e80*/  UMOV UR8, 0x1 ;  /* 0x0000000100087882 */ /* 0x004fe20000000000 */
        /* <DEDUP_REMOVED lines=13> */
[----:B------:R4:W1:Y:S01]  /*0f60*/  SYNCS.EXCH.64 URZ, [UR9+0x2a8], UR14 ;  /* 0x0002a80e09ff75b2 */ /* 0x0008620008000100 */
[----:B------:R4:W1:Y:S01]  /*0f70*/  SYNCS.EXCH.64 URZ, [UR9+0x290], UR12 ;  /* 0x0002900c09ff75b2 */ /* 0x0008620008000100 */
[----:B------:R4:W1:Y:S01]  /*0f80*/  SYNCS.EXCH.64 URZ, [UR9+0x2b0], UR14 ;  /* 0x0002b00e09ff75b2 */ /* 0x0008620008000100 */
[----:B------:R4:W1:Y:S01]  /*0f90*/  SYNCS.EXCH.64 URZ, [UR9+0x298], UR12 ;  /* 0x0002980c09ff75b2 */ /* 0x0008620008000100 */
[----:B------:R4:W1:Y:S02]  /*0fa0*/  SYNCS.EXCH.64 URZ, [UR9+0x2b8], UR14 ;  /* 0x0002b80e09ff75b2 */ /* 0x0008640008000100 */
[----:B----4-:R-:W-:Y:S01]  /*0fb0*/  NOP ;  /* 0x0000000000007918 */ /* 0x010fe20000000000 */
.L_x_14:
[----:B------:R-:W4:Y:S01]  /*0fc0*/  SHFL.IDX PT, R0, R106, RZ, 0x1f ;  /* 0x00001fff6a007589 */ /* 0x000f2200000e0000 */
[----:B------:R-:W-:Y:S01]  /*0fd0*/  ISETP.NE.OR P1, PT, RZ, UR10, !P1 ;  /* 0x0000000aff007c0c */ /* 0x000fe2000cf25670 */
[----:B------:R-:W-:Y:S01]  /*0fe0*/  NOP ;  /* 0x0000000000007918 */ /* 0x000fe20000000000 */
[----:B----4-:R-:W-:-:S13]  /*0ff0*/  ISETP.NE.AND P0, PT, R0, 0x3, PT ;  /* 0x000000030000780c */ /* 0x010fda0003f05270 */
[----:B------:R-:W-:Y:S05]  /*1000*/  @P0 BRA `(.L_x_15) ;  /* 0x0000000000340947 */ /* 0x000fea0003800000 */
[----:B--2---:R-:W-:Y:S01]  /*1010*/  UMOV UR8, 0x400 ;  /* 0x0000040000087882 */ /* 0x004fe20000000000 */
[----:B------:R-:W-:Y:S01]  /*1020*/  UMOV UR6, 0x20 ;  /* 0x0000002000067882 */ /* 0x000fe20000000000 */
[----:B------:R-:W-:Y:S02]  /*1030*/  ULEA UR8, UR37, UR8, 0x18 ;  /* 0x0000000825087291 */ /* 0x000fe4000f8ec0ff */
[----:B---3--:R-:W-:-:S04]  /*1040*/  UIADD3 UR12, UPT, UPT, -UR6, 0x100000, URZ ;  /* 0x00100000060c7890 */ /* 0x008fc8000fffe1ff */
[----:B------:R-:W-:Y:S02]  /*1050*/  USHF.L.U32 UR13, UR12, 0xb, URZ ;  /* 0x0000000b0c0d7899 */ /* 0x000fe400080006ff */
[----:B------:R-:W-:Y:S01]  /*1060*/  USHF.L.U32 UR12, UR12, 0x1, URZ ;  /* 0x000000010c0c7899 */ /* 0x000fe200080006ff */
[----:B------:R-:W-:Y:S01]  /*1070*/  ELECT P0, URZ, PT ;  /* 0x0000000000ff782f */ /* 0x000fe20003800000 */
[----:B------:R-:W2:Y:S10]  /*1080*/  FENCE.VIEW.ASYNC.S ;  /* 0x00000000000073c6 */ /* 0x000eb40000000000 */
[----:B--2---:R4:W2:Y:S01]  /*1090*/  SYNCS.EXCH.64 URZ, [UR8+0x2c0], UR12 ;  /* 0x0002c00c08ff75b2 */ /* 0x0048a20008000100 */
[----:B------:R4:W3:Y:S01]  /*10a0*/  SYNCS.EXCH.64 URZ, [UR8+0x2d0], UR12 ;  /* 0x0002d00c08ff75b2 */ /* 0x0008e20008000100 */
[----:B------:R4:W1:Y:S01]  /*10b0*/  SYNCS.EXCH.64 URZ, [UR8+0x2c8], UR12 ;  /* 0x0002c80c08ff75b2 */ /* 0x0008620008000100 */
[----:B------:R4:W1:Y:S02]  /*10c0*/  SYNCS.EXCH.64 URZ, [UR8+0x2d8], UR12 ;  /* 0x0002d80c08ff75b2 */ /* 0x0008640008000100 */
[----:B----4-:R-:W-:Y:S01]  /*10d0*/  NOP ;  /* 0x0000000000007918 */ /* 0x010fe20000000000 */
.L_x_15:
[----:B------:R-:W-:Y:S01]  /*10e0*/  VOTEU.ALL UP1, P1 ;  /* 0x0000000000ff7886 */ /* 0x000fe20000820000 */
[----:B--2---:R-:W2:Y:S01]  /*10f0*/  LDCU UR8, c[0x0][0x36c] ;  /* 0x00006d80ff0877ac */ /* 0x004ea20008000800 */
[----:B------:R-:W-:Y:S01]  /*1100*/  NOP ;  /* 0x0000000000007918 */ /* 0x000fe20000000000 */
[----:B------:R-:W-:Y:S01]  /*1110*/  LOP3.LUT R10, R103, 0x1f, RZ, 0xc0, !PT ;  /* 0x0000001f670a7812 */ /* 0x000fe200078ec0ff */
[----:B---3--:R-:W-:Y:S01]  /*1120*/  UMOV UR12, 0x20 ;  /* 0x00000020000c7882 */ /* 0x008fe20000000000 */
[----:B------:R-:W-:Y:S01]  /*1130*/  @!UP1 UMOV UR6, 0x400 ;  /* 0x0000040000069882 */ /* 0x000fe20000000000 */
[----:B------:R-:W-:-:S04]  /*1140*/  @!UP1 UIADD3 UR12, UPT, UPT, -UR12, 0x100000, URZ ;  /* 0x001000000c0c9890 */ /* 0x000fc8000fffe1ff */
[----:B------:R-:W-:Y:S02]  /*1150*/  @!UP1 USHF.L.U32 UR13, UR12, 0xb, URZ ;  /* 0x0000000b0c0d9899 */ /* 0x000fe400080006ff */
[----:B------:R-:W-:Y:S02]  /*1160*/  @!UP1 USHF.L.U32 UR12, UR12, 0x1, URZ ;  /* 0x000000010c0c9899 */ /* 0x000fe400080006ff */
[----:B------:R-:W-:Y:S01]  /*1170*/  @!UP1 ULEA UR6, UR37, UR6, 0x18 ;  /* 0x0000000625069291 */ /* 0x000fe2000f8ec0ff */
[----:B------:R-:W-:Y:S01]  /*1180*/  VOTEU.ALL UP1, P1 ;  /* 0x0000000000ff7886 */ /* 0x000fe20000820000 */
[----:B------:R-:W-:Y:S01]  /*1190*/  UISETP.NE.AND UP4, UPT, UR10, URZ, UPT ;  /* 0x000000ff0a00728c */ /* 0x000fe2000bf85270 */
[----:B------:R-:W3:Y:S09]  /*11a0*/  FENCE.VIEW.ASYNC.S ;  /* 0x00000000000073c6 */ /* 0x000ef20000000000 */
[----:B---3--:R3:W4:Y:S01]  /*11b0*/  @!UP1 SYNCS.EXCH.64 URZ, [UR6+0x2e0], UR12 ;  /* 0x0002e00c06ff95b2 */ /* 0x0087220008000100 */
[----:B--2---:R-:W-:-:S09]  /*11c0*/  UISETP.EQ.U32.AND UP1, UPT, UR8, 0x1, UPT ;  /* 0x000000010800788c */ /* 0x004fd2000bf22070 */
[----:B------:R-:W-:Y:S05]  /*11d0*/  BRA.U !UP1, `(.L_x_16) ;  /* 0x0000000109087547 */ /* 0x000fea000b800000 */
[----:B-1--4-:R-:W-:Y:S01]  /*11e0*/  UCGABAR_ARV ;  /* 0x00000000000079c7 */ /* 0x012fe20008000000 */
[----:B------:R-:W-:Y:S05]  /*11f0*/  BRA `(.L_x_17) ;  /* 0x0000000000047947 */ /* 0x000fea0003800000 */
.L_x_16:
[----:B-1--4-:R-:W-:Y:S01]  /*1200*/  NOP ;  /* 0x0000000000007918 */ /* 0x012fe20000000000 */
.L_x_17:
[----:B------:R-:W1:Y:S01]  /*1210*/  S2R R94, SR_CTAID.Y ;  /* 0x00000000005e7919 */ /* 0x000e620000002600 */
[----:B------:R-:W-:-:S05]  /*1220*/  CS2R.32 R93, SR_CgaSize ;  /* 0x00000000005d7805 */ /* 0x000fca0000008a00 */
[----:B------:R-:W-:-:S05]  /*1230*/  IMAD R93, R93, -0xa0, RZ ;  /* 0xffffff605d5d7824 */ /* 0x000fca00078e02ff */
[----:B---3--:R-:W-:-:S14]  /*1240*/  R2UR UR6, R93 ;  /* 0x000000005d0672ca */ /* 0x008fdc00000e0000 */
[----:B------:R-:W2:Y:S01]  /*1250*/  LDCU UR6, c[0x0][UR6+0x2b4] ;  /* 0x00005680060677ac */ /* 0x000ea20008000800 */
[----:B------:R-:W-:-:S05]  /*1260*/  CS2R.32 R0, SR_CgaSize ;  /* 0x0000000000007805 */ /* 0x000fca0000008a00 */
[----:B------:R-:W-:-:S06]  /*1270*/  IMAD R0, R0, -0xa0, RZ ;  /* 0xffffff6000007824 */ /* 0x000fcc00078e02ff */
[----:B------:R-:W3:Y:S01]  /*1280*/  LDC R0, c[0x0][R0+0x2a4] ;  /* 0x0000a90000007b82 */ /* 0x000ee20000000800 */
[----:B------:R-:W-:Y:S01]  /*1290*/  PRMT R8, RZ, 0x7610, R8 ;  /* 0x00007610ff087816 */ /* 0x000fe20000000008 */
[----:B------:R-:W4:Y:S01]  /*12a0*/  S2R R11, SR_CTAID.X ;  /* 0x00000000000b7919 */ /* 0x000f220000002500 */
[----:B------:R-:W-:-:S05]  /*12b0*/  CS2R.32 R93, SR_CgaSize ;  /* 0x00000000005d7805 */ /* 0x000fca0000008a00 */
[----:B------:R-:W-:-:S05]  /*12c0*/  IMAD R93, R93, -0xa0, RZ ;  /* 0xffffff605d5d7824 */ /* 0x000fca00078e02ff */
[----:B------:R-:W-:-:S14]  /*12d0*/  R2UR UR8, R93 ;  /* 0x000000005d0872ca */ /* 0x000fdc00000e0000 */
[----:B------:R-:W3:Y:S01]  /*12e0*/  LDCU UR8, c[0x0][UR8+0x2b0] ;  /* 0x00005600080877ac */ /* 0x000ee20008000800 */
[----:B------:R-:W-:Y:S01]  /*12f0*/  UISETP.NE.AND UP2, UPT, UR10, 0x2, UPT ;  /* 0x000000020a00788c */ /* 0x000fe2000bf45270 */
[----:B------:R-:W2:Y:S01]  /*1300*/  LDC R9, c[0x0][0xb24] ;  /* 0x0002c900ff097b82 */ /* 0x000ea20000000800 */
[----:B------:R-:W-:-:S05]  /*1310*/  CS2R.32 R2, SR_CgaSize ;  /* 0x0000000000027805 */ /* 0x000fca0000008a00 */
[----:B------:R-:W-:-:S06]  /*1320*/  IMAD R2, R2, -0xa0, RZ ;  /* 0xffffff6002027824 */ /* 0x000fcc00078e02ff */
[----:B------:R-:W3:Y:S08]  /*1330*/  LDC R2, c[0x0][R2+0x2a0] ;  /* 0x0000a80002027b82 */ /* 0x000ef00000000800 */
[----:B------:R-:W3:Y:S01]  /*1340*/  LDC R40, c[0x0][0xb24] ;  /* 0x0002c900ff287b82 */ /* 0x000ee20000000800 */
[----:B-1----:R-:W-:-:S07]  /*1350*/  I2FP.F32.U32 R3, R94 ;  /* 0x0000005e00037245 */ /* 0x002fce0000201000 */
[----:B------:R-:W1:Y:S01]  /*1360*/  S2UR UR36, SR_CTAID.Z ;  /* 0x00000000002479c3 */ /* 0x000e620000002700 */
[----:B--2---:R-:W-:Y:S01]  /*1370*/  ISETP.GE.AND P0, PT, R9, 0x1, PT ;  /* 0x000000010900780c */ /* 0x004fe20003f06270 */
[----:B----4-:R-:W-:Y:S01]  /*1380*/  IMAD.MOV.U32 R93, RZ, RZ, R11 ;  /* 0x000000ffff5d7224 */ /* 0x010fe200078e000b */
[----:B------:R-:W-:Y:S01]  /*1390*/  I2FP.F32.U32 R4, R11 ;  /* 0x0000000b00047245 */ /* 0x000fe20000201000 */
[----:B------:R-:W-:Y:S01]  /*13a0*/  FMUL R3, R3, UR6 ;  /* 0x0000000603037c20 */ /* 0x000fe20008400000 */
[----:B------:R-:W2:Y:S03]  /*13b0*/  LDCU UR6, c[0x0][0xb30] ;  /* 0x00016600ff0677ac */ /* 0x000ea60008000800 */
[----:B---3--:R-:W-:Y:S01]  /*13c0*/  FMUL R4, R4, UR8 ;  /* 0x0000000804047c20 */ /* 0x008fe20008400000 */
[----:B------:R-:W3:Y:S08]  /*13d0*/  F2I.U32.TRUNC.NTZ R81, R3 ;  /* 0x0000000300517305 */ /* 0x000ef0000020f000 */
[----:B------:R-:W4:Y:S01]  /*13e0*/  F2I.U32.TRUNC.NTZ R92, R4 ;  /* 0x00000004005c7305 */ /* 0x000f22000020f000 */
[----:B--2---:R-:W-:Y:S01]  /*13f0*/  UISETP.NE.AND UP3, UPT, UR6, 0x1, UPT ;  /* 0x000000010600788c */ /* 0x004fe2000bf65270 */
[----:B---3--:R-:W-:-:S05]  /*1400*/  IADD3 R81, PT, PT, -R81, RZ, RZ ;  /* 0x000000ff51517210 */ /* 0x008fca0007ffe1ff */
[----:B------:R-:W-:Y:S01]  /*1410*/  IMAD R81, R0, R81, R94 ;  /* 0x0000005100517224 */ /* 0x000fe200078e025e */
[----:B------:R-:W-:Y:S01]  /*1420*/  PRMT R0, RZ, 0x7610, R0 ;  /* 0x00007610ff007816 */ /* 0x000fe20000000000 */
[----:B----4-:R-:W-:-:S04]  /*1430*/  IMAD.MOV R92, RZ, RZ, -R92 ;  /* 0x000000ffff5c7224 */ /* 0x010fc800078e0a5c */
[----:B------:R-:W-:Y:S01]  /*1440*/  IMAD R92, R2, R92, R11 ;  /* 0x0000005c025c7224 */ /* 0x000fe200078e020b */
[----:B-1----:R-:W-:Y:S06]  /*1450*/  BRA.U UP4, `(.L_x_18) ;  /* 0x0000000104247547 */ /* 0x002fec000b800000 */
[----:B------:R-:W-:Y:S01]  /*1460*/  ISETP.NE.AND P1, PT, R81, RZ, PT ;  /* 0x000000ff5100720c */ /* 0x000fe20003f25270 */
[----:B------:R-:W-:Y:S01]  /*1470*/  IMAD.MOV.U32 R0, RZ, RZ, 0x3 ;  /* 0x00000003ff007424 */ /* 0x000fe200078e00ff */
[C---:B------:R-:W-:Y:S02]  /*1480*/  LOP3.LUT R3, R92.reuse, 0xfffffffe, RZ, 0xc0, !PT ;  /* 0xfffffffe5c037812 */ /* 0x040fe400078ec0ff */
[----:B------:R-:W-:Y:S02]  /*1490*/  ISETP.LT.U32.OR P1, PT, R92, 0x2, !P1 ;  /* 0x000000025c00780c */ /* 0x000fe40004f21470 */
[----:B------:R-:W-:Y:S02]  /*14a0*/  SHF.L.U32 R0, R0, R3, RZ ;  /* 0x0000000300007219 */ /* 0x000fe400000006ff */
[----:B------:R-:W-:Y:S02]  /*14b0*/  SEL R5, RZ, 0x1, !P1 ;  /* 0x00000001ff057807 */ /* 0x000fe40004800000 */
[----:B------:R-:W-:-:S05]  /*14c0*/  SEL R2, RZ, 0x2, !P1 ;  /* 0x00000002ff027807 */ /* 0x000fca0004800000 */
[----:B------:R-:W-:-:S05]  /*14d0*/  IMAD.IADD R2, R5, 0x1, R2 ;  /* 0x0000000105027824 */ /* 0x000fca00078e0202 */
[----:B------:R-:W-:Y:S02]  /*14e0*/  PRMT R8, R2, 0x7610, R8 ;  /* 0x0000761002087816 */ /* 0x000fe40000000008 */
.L_x_18:
[----:B------:R-:W-:Y:S05]  /*14f0*/  @!P0 BRA `(.L_x_19) ;  /* 0x0000000000b88947 */ /* 0x000fea0003800000 */
[----:B------:R-:W1:Y:S01]  /*1500*/  LDC.64 R4, c[0x0][0xb18] ;  /* 0x0002c600ff047b82 */ /* 0x000e620000000a00 */
[----:B------:R-:W-:-:S07]  /*1510*/  ISETP.NE.AND P0, PT, R9, 0x1, PT ;  /* 0x000000010900780c */ /* 0x000fce0003f05270 */
[----:B------:R-:W2:Y:S08]  /*1520*/  LDC R14, c[0x0][0xb0c] ;  /* 0x0002c300ff0e7b82 */ /* 0x000eb00000000800 */
[----:B------:R-:W3:Y:S08]  /*1530*/  LDC R13, c[0x0][0x370] ;  /* 0x0000dc00ff0d7b82 */ /* 0x000ef00000000800 */
[----:B------:R-:W4:Y:S01]  /*1540*/  LDC R16, c[0x0][0x374] ;  /* 0x0000dd00ff107b82 */ /* 0x000f220000000800 */
[----:B-1----:R-:W-:-:S07]  /*1550*/  ISETP.NE.AND P1, PT, R4, 0x1, PT ;  /* 0x000000010400780c */ /* 0x002fce0003f25270 */
[----:B------:R-:W3:Y:S01]  /*1560*/  LDC.64 R6, c[0x0][0xb10] ;  /* 0x0002c400ff067b82 */ /* 0x000ee20000000a00 */
[----:B--2---:R-:W-:-:S07]  /*1570*/  ISETP.NE.AND P2, PT, R14, 0x1, PT ;  /* 0x000000010e00780c */ /* 0x004fce0003f45270 */
[----:B------:R-:W1:Y:S08]  /*1580*/  LDC R12, c[0x0][0xb20] ;  /* 0x0002c800ff0c7b82 */ /* 0x000e700000000800 */
[----:B------:R-:W2:Y:S01]  /*1590*/  LDC.64 R2, c[0x0][0xb28] ;  /* 0x0002ca00ff027b82 */ /* 0x000ea20000000a00 */
[----:B----4-:R-:W-:-:S04]  /*15a0*/  IMAD.HI.U32 R15, R16, R5, RZ ;  /* 0x00000005100f7227 */ /* 0x010fc800078e00ff */
[----:B------:R-:W-:-:S04]  /*15b0*/  IMAD.HI.U32 R5, R94, R5, RZ ;  /* 0x000000055e057227 */ /* 0x000fc800078e00ff */
[----:B---3--:R-:W-:-:S04]  /*15c0*/  IMAD.HI.U32 R18, R13, R6, RZ ;  /* 0x000000060d127227 */ /* 0x008fc800078e00ff */
[C---:B------:R-:W-:Y:S01]  /*15d0*/  IMAD.HI.U32 R20, R11.reuse, R6, RZ ;  /* 0x000000060b147227 */ /* 0x040fe200078e00ff */
[-C--:B------:R-:W-:Y:S02]  /*15e0*/  @P2 SHF.R.U32.HI R13, RZ, R7.reuse, R18 ;  /* 0x00000007ff0d2219 */ /* 0x080fe40000011612 */
[-C--:B-1----:R-:W-:Y:S02]  /*15f0*/  @P1 SHF.R.U32.HI R16, RZ, R12.reuse, R15 ;  /* 0x0000000cff101219 */ /* 0x082fe4000001160f */
[----:B------:R-:W-:Y:S02]  /*1600*/  SHF.R.U32.HI R5, RZ, R12, R5 ;  /* 0x0000000cff057219 */ /* 0x000fe40000011605 */
[----:B------:R-:W-:Y:S02]  /*1610*/  SHF.R.U32.HI R20, RZ, R7, R20 ;  /* 0x00000007ff147219 */ /* 0x000fe40000011614 */
[----:B------:R-:W-:Y:S01]  /*1620*/  SEL R5, R94, R5, !P1 ;  /* 0x000000055e057207 */ /* 0x000fe20004800000 */
[----:B--2---:R-:W-:Y:S01]  /*1630*/  IMAD.HI.U32 R18, R16, R2, RZ ;  /* 0x0000000210127227 */ /* 0x004fe200078e00ff */
[----:B------:R-:W-:-:S02]  /*1640*/  SEL R93, R11, R20, !P2 ;  /* 0x000000140b5d7207 */ /* 0x000fc40005000000 */
[----:B------:R-:W-:Y:S01]  /*1650*/  IADD3 R7, PT, PT, -R5, RZ, RZ ;  /* 0x000000ff05077210 */ /* 0x000fe20007ffe1ff */
[----:B------:R-:W-:Y:S01]  /*1660*/  IMAD.HI.U32 R6, R13, R2, RZ ;  /* 0x000000020d067227 */ /* 0x000fe200078e00ff */
[----:B------:R-:W-:-:S03]  /*1670*/  @P0 SHF.R.U32.HI R16, RZ, R3, R18 ;  /* 0x00000003ff100219 */ /* 0x000fc60000011612 */
[----:B------:R-:W-:Y:S01]  /*1680*/  IMAD R7, R4, R7, R94 ;  /* 0x0000000704077224 */ /* 0x000fe200078e025e */
[----:B------:R-:W-:Y:S01]  /*1690*/  @P0 SHF.R.U32.HI R13, RZ, R3, R6 ;  /* 0x00000003ff0d0219 */ /* 0x000fe20000011606 */
[----:B------:R-:W-:-:S04]  /*16a0*/  IMAD R16, R16, R9, RZ ;  /* 0x0000000910107224 */ /* 0x000fc800078e02ff */
[----:B------:R-:W-:Y:S01]  /*16b0*/  IMAD R6, R13, R9, RZ ;  /* 0x000000090d067224 */ /* 0x000fe200078e02ff */
[----:B------:R-:W-:-:S04]  /*16c0*/  ISETP.GE.AND P1, PT, R5, R16, PT ;  /* 0x000000100500720c */ /* 0x000fc80003f26270 */
[----:B------:R-:W-:Y:S01]  /*16d0*/  ISETP.GE.OR P1, PT, R93, R6, P1 ;  /* 0x000000065d00720c */ /* 0x000fe20000f26670 */
[----:B------:R-:W-:-:S05]  /*16e0*/  IMAD.HI.U32 R6, R5, R2, RZ ;  /* 0x0000000205067227 */ /* 0x000fca00078e00ff */
[----:B------:R-:W-:-:S04]  /*16f0*/  SHF.R.U32.HI R6, RZ, R3, R6 ;  /* 0x00000003ff067219 */ /* 0x000fc80000011606 */
[----:B------:R-:W-:-:S03]  /*1700*/  SEL R6, R5, R6, !P0 ;  /* 0x0000000605067207 */ /* 0x000fc60004000000 */
[----:B------:R-:W-:Y:S01]  /*1710*/  @!P1 IMAD.HI.U32 R12, R93, R2, RZ ;  /* 0x000000025d0c9227 */ /* 0x000fe200078e00ff */
[----:B------:R-:W-:-:S04]  /*1720*/  IADD3 R2, PT, PT, -R6, RZ, RZ ;  /* 0x000000ff06027210 */ /* 0x000fc80007ffe1ff */
[----:B------:R-:W-:Y:S01]  /*1730*/  @!P1 SHF.R.U32.HI R12, RZ, R3, R12 ;  /* 0x00000003ff0c9219 */ /* 0x000fe2000001160c */
[----:B------:R-:W-:-:S03]  /*1740*/  IMAD R2, R9, R2, R5 ;  /* 0x0000000209027224 */ /* 0x000fc600078e0205 */
[----:B------:R-:W-:-:S05]  /*1750*/  @!P1 SEL R3, R93, R12, !P0 ;  /* 0x0000000c5d039207 */ /* 0x000fca0004000000 */
[--C-:B------:R-:W-:Y:S02]  /*1760*/  @!P1 IMAD.IADD R6, R6, 0x1, -R3.reuse ;  /* 0x0000000106069824 */ /* 0x100fe400078e0a03 */
[----:B------:R-:W-:Y:S01]  /*1770*/  @!P1 IMAD R3, R2, R13, R3 ;  /* 0x0000000d02039224 */ /* 0x000fe200078e0203 */
[----:B------:R-:W-:Y:S01]  /*1780*/  IADD3 R2, PT, PT, -R93, RZ, RZ ;  /* 0x000000ff5d027210 */ /* 0x000fe20007ffe1ff */
[----:B------:R-:W-:Y:S02]  /*1790*/  @!P1 IMAD R5, R6, R9, R93 ;  /* 0x0000000906059224 */ /* 0x000fe400078e025d */
[----:B------:R-:W-:Y:S02]  /*17a0*/  @!P1 IMAD.MOV.U32 R93, RZ, RZ, R3 ;  /* 0x000000ffff5d9224 */ /* 0x000fe400078e0003 */
[----:B------:R-:W-:Y:S02]  /*17b0*/  IMAD R2, R14, R2, R11 ;  /* 0x000000020e027224 */ /* 0x000fe400078e020b */
[----:B------:R-:W-:-:S02]  /*17c0*/  IMAD R94, R5, R4, R7 ;  /* 0x00000004055e7224 */ /* 0x000fc400078e0207 */
[----:B------:R-:W-:Y:S02]  /*17d0*/  IMAD R93, R93, R14, R2 ;  /* 0x0000000e5d5d7224 */ /* 0x000fe400078e0202 */
.L_x_19:
[----:B------:R-:W-:Y:S05]  /*17e0*/  BRA.U UP3, `(.L_x_20) ;  /* 0x0000000103407547 */ /* 0x000fea000b800000 */
[----:B------:R-:W1:Y:S08]  /*17f0*/  LDC.64 R4, c[0x0][0xb10] ;  /* 0x0002c400ff047b82 */ /* 0x000e700000000a00 */
[----:B------:R-:W2:Y:S08]  /*1800*/  LDC.64 R2, c[0x0][0xb18] ;  /* 0x0002c600ff027b82 */ /* 0x000eb00000000a00 */
[----:B------:R-:W3:Y:S08]  /*1810*/  LDC R6, c[0x0][0xb20] ;  /* 0x0002c800ff067b82 */ /* 0x000ef00000000800 */
[----:B------:R-:W4:Y:S01]  /*1820*/  LDC R12, c[0x0][0xb0c] ;  /* 0x0002c300ff0c7b82 */ /* 0x000f220000000800 */
[----:B-1----:R-:W-:-:S05]  /*1830*/  IMAD.HI.U32 R4, R93, R4, RZ ;  /* 0x000000045d047227 */ /* 0x002fca00078e00ff */
[----:B------:R-:W-:Y:S01]  /*1840*/  SHF.R.U32.HI R4, RZ, R5, R4 ;  /* 0x00000005ff047219 */ /* 0x000fe20000011604 */
[----:B--2---:R-:W-:Y:S01]  /*1850*/  IMAD.HI.U32 R3, R94, R3, RZ ;  /* 0x000000035e037227 */ /* 0x004fe200078e00ff */
[----:B------:R-:W-:-:S04]  /*1860*/  ISETP.NE.AND P0, PT, R2, 0x1, PT ;  /* 0x000000010200780c */ /* 0x000fc80003f05270 */
[----:B---3--:R-:W-:-:S04]  /*1870*/  SHF.R.U32.HI R3, RZ, R6, R3 ;  /* 0x00000006ff037219 */ /* 0x008fc80000011603 */
[----:B------:R-:W-:Y:S02]  /*1880*/  SEL R3, R94, R3, !P0 ;  /* 0x000000035e037207 */ /* 0x000fe40004000000 */
[----:B----4-:R-:W-:-:S04]  /*1890*/  ISETP.NE.AND P1, PT, R12, 0x1, PT ;  /* 0x000000010c00780c */ /* 0x010fc80003f25270 */
[----:B------:R-:W-:-:S05]  /*18a0*/  SEL R6, R93, R4, !P1 ;  /* 0x000000045d067207 */ /* 0x000fca0004800000 */
[----:B------:R-:W-:Y:S02]  /*18b0*/  IMAD.IADD R4, R3, 0x1, -R6 ;  /* 0x0000000103047824 */ /* 0x000fe400078e0a06 */
[----:B------:R-:W-:Y:S02]  /*18c0*/  IMAD.IADD R3, R6, 0x1, -R3 ;  /* 0x0000000106037824 */ /* 0x000fe400078e0a03 */
[----:B------:R-:W-:Y:S02]  /*18d0*/  IMAD R93, R4, R12, R93 ;  /* 0x0000000c045d7224 */ /* 0x000fe400078e025d */
[----:B------:R-:W-:Y:S02]  /*18e0*/  IMAD R94, R3, R2, R94 ;  /* 0x00000002035e7224 */ /* 0x000fe400078e025e */
.L_x_20:
[----:B------:R-:W-:Y:S05]  /*18f0*/  BRA.U !UP1, `(.L_x_21) ;  /* 0x00000001090c7547 */ /* 0x000fea000b800000 */
[----:B------:R-:W-:Y:S01]  /*1900*/  UCGABAR_WAIT ;  /* 0x0000000000007dc7 */ /* 0x000fe20008000000 */
[----:B------:R-:W-:Y:S01]  /*1910*/  CCTL.IVALL ;  /* 0x00000000ff00798f */ /* 0x000fe20002000000 */
[----:B------:R-:W-:Y:S05]  /*1920*/  BRA `(.L_x_22) ;  /* 0x0000000000047947 */ /* 0x000fea0003800000 */
.L_x_21:
[----:B------:R-:W-:Y:S06]  /*1930*/  BAR.SYNC.DEFER_BLOCKING 0x0 ;  /* 0x0000000000007b1d */ /* 0x000fec0000010000 */
.L_x_22:
[----:B------:R-:W-:Y:S05]  /*1940*/  BRA.U UP2, `(.L_x_23) ;  /* 0x0000002502347547 */ /* 0x000fea000b800000 */
[----:B------:R-:W1:Y:S01]  /*1950*/  LDCU UR15, c[0x0][0x38c] ;  /* 0x00007180ff0f77ac */ /* 0x000e620008000800 */
[----:B------:R-:W2:Y:S01]  /*1960*/  LDC R9, c[0x0][0x370] ;  /* 0x0000dc00ff097b82 */ /* 0x000ea20000000800 */
[C---:B------:R-:W-:Y:S01]  /*1970*/  IMAD.SHL.U32 R17, R11.reuse, 0x20, RZ ;  /* 0x000000200b117824 */ /* 0x040fe200078e00ff */
[----:B------:R-:W-:Y:S01]  /*1980*/  PLOP3.LUT P1, PT, PT, PT, UP5, 0x80, 0x8 ;  /* 0x000000000008781c */ /* 0x000fe20003f2f058 */
[----:B------:R-:W-:Y:S01]  /*1990*/  UISETP.NE.AND UP1, UPT, UR10, URZ, UPT ;  /* 0x000000ff0a00728c */ /* 0x000fe2000bf25270 */
[----:B------:R-:W-:Y:S01]  /*19a0*/  ISETP.NE.AND P4, PT, R10, RZ, P5 ;  /* 0x000000ff0a00720c */ /* 0x000fe20002f85270 */
[----:B------:R-:W-:Y:S01]  /*19b0*/  IMAD.SHL.U32 R16, R11, 0x40, RZ ;  /* 0x000000400b107824 */ /* 0x000fe200078e00ff */
[----:B------:R-:W-:Y:S01]  /*19c0*/  PLOP3.LUT P1, PT, P1, PT, PT, 0x8, 0x80 ;  /* 0x000000000080781c */ /* 0x000fe20000f2e170 */
[----:B------:R-:W-:Y:S01]  /*19d0*/  IMAD.MOV.U32 R15, RZ, RZ, 0x1 ;  /* 0x00000001ff0f7424 */ /* 0x000fe200078e00ff */
[----:B------:R-:W3:Y:S01]  /*19e0*/  LDC R0, c[0x0][0x374] ;  /* 0x0000dd00ff007b82 */ /* 0x000ee20000000800 */
[----:B------:R-:W-:Y:S01]  /*19f0*/  IMAD.MOV.U32 R14, RZ, RZ, RZ ;  /* 0x000000ffff0e7224 */ /* 0x000fe200078e00ff */
[----:B------:R-:W-:Y:S01]  /*1a00*/  CS2R R12, SRZ ;  /* 0x00000000000c7805 */ /* 0x000fe2000001ff00 */
[----:B------:R-:W-:Y:S01]  /*1a10*/  IMAD.MOV.U32 R10, RZ, RZ, 0x1 ;  /* 0x00000001ff0a7424 */ /* 0x000fe200078e00ff */
[----:B------:R-:W-:Y:S01]  /*1a20*/  LOP3.LUT R17, R17, 0x20, RZ, 0xc0, !PT ;  /* 0x0000002011117812 */ /* 0x000fe200078ec0ff */
[----:B------:R-:W4:Y:S01]  /*1a30*/  LDCU.64 UR24, c[0x0][0x348] ;  /* 0x00006900ff1877ac */ /* 0x000f220008000a00 */
[----:B-1----:R-:W-:-:S02]  /*1a40*/  UIADD3 UR4, UPT, UPT, UR15, 0x3f, URZ ;  /* 0x0000003f0f047890 */ /* 0x002fc4000fffe0ff */
[----:B------:R-:W-:Y:S02]  /*1a50*/  USEL UR7, UR7, 0x2, UP1 ;  /* 0x0000000207077887 */ /* 0x000fe40008800000 */
[----:B------:R-:W-:Y:S01]  /*1a60*/  USHF.R.S32.HI UR22, URZ, 0x1f, UR4 ;  /* 0x0000001fff167899 */ /* 0x000fe20008011404 */
[----:B------:R-:W-:-:S03]  /*1a70*/  UMOV UR13, URZ ;  /* 0x000000ff000d7c82 */ /* 0x000fc60008000000 */
[----:B------:R-:W-:Y:S02]  /*1a80*/  ULEA.HI UR22, UR22, UR4, URZ, 0x6 ;  /* 0x0000000416167291 */ /* 0x000fe4000f8f30ff */
[----:B------:R-:W-:Y:S02]  /*1a90*/  UIADD3 UR4, UPT, UPT, UR15, -0x1, URZ ;  /* 0xffffffff0f047890 */ /* 0x000fe4000fffe0ff */
[----:B------:R-:W-:Y:S02]  /*1aa0*/  USHF.R.S32.HI UR22, URZ, 0x6, UR22 ;  /* 0x00000006ff167899 */ /* 0x000fe40008011416 */
[----:B------:R-:W-:Y:S02]  /*1ab0*/  UISETP.GE.U32.AND UP2, UPT, UR4, -0x7f, UPT ;  /* 0xffffff810400788c */ /* 0x000fe4000bf46070 */
[----:B------:R-:W-:Y:S02]  /*1ac0*/  UISETP.LT.U32.AND UP0, UPT, UR22, 0x24, UPT ;  /* 0x000000241600788c */ /* 0x000fe4000bf01070 */
[----:B------:R-:W-:-:S02]  /*1ad0*/  UIADD3 UR15, UPT, UPT, UR15, 0x7e, URZ ;  /* 0x0000007e0f0f7890 */ /* 0x000fc4000fffe0ff */
[----:B------:R-:W-:-:S04]  /*1ae0*/  USEL UR21, UR22, 0x24, UP0 ;  /* 0x0000002416157887 */ /* 0x000fc80008000000 */
[----:B------:R-:W-:Y:S02]  /*1af0*/  UIADD3 UR6, UPT, UPT, UR21, -0x1, URZ ;  /* 0xffffffff15067890 */ /* 0x000fe4000fffe0ff */
[----:B------:R-:W-:Y:S02]  /*1b00*/  @UP2 UIADD3 UR6, UPT, UPT, UR21, URZ, URZ ;  /* 0x000000ff15062290 */ /* 0x000fe4000fffe0ff */
[----:B------:R-:W-:Y:S02]  /*1b10*/  UIADD3 UR14, UPT, UPT, UR22, -UR21, URZ ;  /* 0x80000015160e7290 */ /* 0x000fe4000fffe0ff */
[----:B------:R-:W-:Y:S02]  /*1b20*/  UIADD3 UR5, UPT, UPT, UR6, 0x1, URZ ;  /* 0x0000000106057890 */ /* 0x000fe4000fffe0ff */
[----:B--2-4-:R-:W-:-:S12]  /*1b30*/  UIADD3 UR6, UPT, UPT, -UR6, URZ, URZ ;  /* 0x000000ff06067290 */ /* 0x014fd8000fffe1ff */
.L_x_43:
[----:B------:R-:W-:Y:S01]  /*1b40*/  UISETP.NE.AND UP0, UPT, UR37, URZ, UPT ;  /* 0x000000ff2500728c */ /* 0x000fe2000bf05270 */
[----:B------:R-:W1:Y:S08]  /*1b50*/  S2UR UR37, SR_CgaCtaId ;  /* 0x00000000002579c3 */ /* 0x000e700000008800 */
[----:B------:R-:W-:Y:S05]  /*1b60*/  BRA.U UP0, `(.L_x_24) ;  /* 0x0000000100347547 */ /* 0x000fea000b800000 */
[----:B------:R-:W2:Y:S01]  /*1b70*/  S2R R2, SR_CgaCtaId ;  /* 0x0000000000027919 */ /* 0x000ea20000008800 */
[----:B------:R-:W-:-:S04]  /*1b80*/  MOV R3, 0x400 ;  /* 0x0000040000037802 */ /* 0x000fc80000000f00 */
[----:B--2---:R-:W-:Y:S02]  /*1b90*/  LEA R3, R2, R3, 0x18 ;  /* 0x0000000302037211 */ /* 0x004fe400078ec0ff */
[----:B------:R-:W-:-:S03]  /*1ba0*/  SHF.L.U32 R2, R10, 0x1f, RZ ;  /* 0x0000001f0a027819 */ /* 0x000fc600000006ff */
[----:B------:R-:W-:-:S04]  /*1bb0*/  IMAD R3, R12, 0x8, R3 ;  /* 0x000000080c037824 */ /* 0x000fc800078e0203 */
[----:B------:R-:W2:Y:S02]  /*1bc0*/  SYNCS.PHASECHK.TRANS64.TRYWAIT P0, [R3+URZ+0x2d0], R2 ;  /* 0x0002d002030075a7 */ /* 0x000ea400080011ff */
[----:B--2---:R-:W-:Y:S05]  /*1bd0*/  @!P0 BRA `(.L_x_25) ;  /* 0x00000060007c8947 */ /* 0x004fea0003800000 */
.L_x_146:
[----:B------:R-:W-:Y:S01]  /*1be0*/  VIADD R12, R12, 0x1 ;  /* 0x000000010c0c7836 */ /* 0x000fe20000000000 */
[----:B------:R2:W-:Y:S04]  /*1bf0*/  SYNCS.ARRIVE.TRANS64.A1T0 RZ, [R3+URZ+0x2c0], RZ ;  /* 0x0002c0ff03ff79a7 */ /* 0x0005e800081000ff */
[----:B------:R-:W-:-:S04]  /*1c00*/  ISETP.NE.AND P0, PT, R12, 0x2, PT ;  /* 0x000000020c00780c */ /* 0x000fc80003f05270 */
[----:B------:R-:W-:Y:S02]  /*1c10*/  SEL R12, R12, RZ, P0 ;  /* 0x000000ff0c0c7207 */ /* 0x000fe40000000000 */
[----:B--2---:R-:W-:-:S04]  /*1c20*/  SEL R3, RZ, 0x1, P0 ;  /* 0x00000001ff037807 */ /* 0x004fc80000000000 */
[----:B------:R-:W-:-:S07]  /*1c30*/  LOP3.LUT R10, R10, R3, RZ, 0x3c, !PT ;  /* 0x000000030a0a7212 */ /* 0x000fce00078e3cff */
.L_x_24:
[----:B------:R-:W-:Y:S01]  /*1c40*/  UMOV UR4, 0x400 ;  /* 0x0000040000047882 */ /* 0x000fe20000000000 */
[----:B------:R-:W-:Y:S01]  /*1c50*/  LEA.HI R3, R93, R93, RZ, 0x1 ;  /* 0x0000005d5d037211 */ /* 0x000fe200078f08ff */
[----:B-1----:R-:W-:Y:S01]  /*1c60*/  ULEA UR4, UR37, UR4, 0x18 ;  /* 0x0000000425047291 */ /* 0x002fe2000f8ec0ff */
[----:B------:R-:W-:Y:S01]  /*1c70*/  SHF.L.U32 R2, R15, 0x1f, RZ ;  /* 0x0000001f0f027819 */ /* 0x000fe200000006ff */
[----:B------:R-:W-:Y:S01]  /*1c80*/  UISETP.GE.U32.AND UP0, UPT, UR15, 0x7f, UPT ;  /* 0x0000007f0f00788c */ /* 0x000fe2000bf06070 */
[----:B------:R-:W-:Y:S01]  /*1c90*/  R2UR UR35, R16 ;  /* 0x00000000102372ca */ /* 0x000fe200000e0000 */
[----:B------:R-:W-:Y:S01]  /*1ca0*/  ULEA UR8, UR13, UR4, 0x3 ;  /* 0x000000040d087291 */ /* 0x000fe2000f8e18ff */
[----:B------:R-:W-:Y:S01]  /*1cb0*/  IMAD.SHL.U32 R3, R3, 0x40, RZ ;  /* 0x0000004003037824 */ /* 0x000fe200078e00ff */
[----:B------:R-:W-:Y:S01]  /*1cc0*/  R2UR UR11, R17 ;  /* 0x00000000110b72ca */ /* 0x000fe200000e0000 */
[----:B------:R-:W-:-:S03]  /*1cd0*/  UMOV UR23, URZ ;  /* 0x000000ff00177c82 */ /* 0x000fc60008000000 */
[----:B------:R-:W-:-:S03]  /*1ce0*/  LOP3.LUT R3, R3, 0xffffff80, RZ, 0xc0, !PT ;  /* 0xffffff8003037812 */ /* 0x000fc600078ec0ff */
[----:B------:R1:W2:Y:S01]  /*1cf0*/  SYNCS.PHASECHK.TRANS64.TRYWAIT P0, [UR8+0x120], R2 ;  /* 0x00012002ff0075a7 */ /* 0x0002a20008001108 */
[----:B------:R-:W-:Y:S02]  /*1d00*/  R2UR UR9, R3 ;  /* 0x00000000030972ca */ /* 0x000fe400000e0000 */
[----:B------:R-:W-:-:S11]  /*1d10*/  R2UR UR8, R94 ;  /* 0x000000005e0872ca */ /* 0x000fd600000e0000 */
[----:B------:R-:W-:Y:S02]  /*1d20*/  ULOP3.LUT UR35, UR9, 0x40, UR35, 0xf8, !UPT ;  /* 0x0000004009237892 */ /* 0x000fe4000f8ef823 */
[----:B------:R-:W-:Y:S01]  /*1d30*/  ULEA UR11, UR8, UR11, 0x6 ;  /* 0x0000000b080b7291 */ /* 0x000fe2000f8e30ff */
[----:B------:R-:W-:Y:S11]  /*1d40*/  BRA.U !UP0, `(.L_x_26) ;  /* 0x0000000108c07547 */ /* 0x000ff6000b800000 */
[----:B------:R-:W-:Y:S01]  /*1d50*/  UMOV UR16, UR6 ;  /* 0x0000000600107c82 */ /* 0x000fe20008000000 */
[----:B------:R-:W-:Y:S01]  /*1d60*/  UMOV UR17, UR13 ;  /* 0x0000000d00117c82 */ /* 0x000fe20008000000 */
[----:B------:R-:W-:-:S05]  /*1d70*/  UMOV UR34, URZ ;  /* 0x000000ff00227c82 */ /* 0x000fca0008000000 */
.L_x_32:
[----:B------:R-:W-:Y:S01]  /*1d80*/  ULEA UR33, UR17, UR4, 0x3 ;  /* 0x0000000411217291 */ /* 0x000fe2000f8e18ff */
[----:B------:R-:W-:Y:S01]  /*1d90*/  @P5 MOV R3, 0x3000 ;  /* 0x0000300000035802 */ /* 0x000fe20000000f00 */
[----:B-12-4-:R-:W-:Y:S10]  /*1da0*/  @P0 BRA `(.L_x_27) ;  /* 0x00000000000c0947 */ /* 0x016ff40003800000 */
[----:B------:R-:W-:-:S04]  /*1db0*/  SHF.L.U32 R5, R15, 0x1f, RZ ;  /* 0x0000001f0f057819 */ /* 0x000fc800000006ff */
[----:B------:R-:W2:Y:S02]  /*1dc0*/  SYNCS.PHASECHK.TRANS64.TRYWAIT P0, [UR33+0x120], R5 ;  /* 0x00012005ff0075a7 */ /* 0x000ea40008001121 */
[----:B--2---:R-:W-:Y:S05]  /*1dd0*/  @!P0 BRA `(.L_x_28) ;  /* 0x0000006000108947 */ /* 0x004fea0003800000 */
.L_x_27:
[----:B------:R2:W-:Y:S01]  /*1de0*/  @P5 SYNCS.ARRIVE.TRANS64 RZ, [UR33], R3 ;  /* 0x00000003ffff59a7 */ /* 0x0005e20008000021 */
[----:B------:R-:W-:Y:S02]  /*1df0*/  ULOP3.LUT UR8, UR7, 0x2, URZ, 0xfc, !UPT ;  /* 0x0000000207087892 */ /* 0x000fe4000f8efcff */
[----:B------:R-:W-:Y:S02]  /*1e00*/  UIADD3 UR16, UPT, UPT, UR16, 0x1, URZ ;  /* 0x0000000110107890 */ /* 0x000fe4000fffe0ff */
[----:B------:R-:W-:Y:S02]  /*1e10*/  UISETP.NE.AND UP0, UPT, UR8, 0x2, UPT ;  /* 0x000000020800788c */ /* 0x000fe4000bf05270 */
[----:B------:R-:W-:-:S07]  /*1e20*/  UISETP.NE.AND UP2, UPT, UR16, 0x1, UPT ;  /* 0x000000011000788c */ /* 0x000fce000bf45270 */
[----:B------:R-:W-:Y:S05]  /*1e30*/  BRA.U UP0, `(.L_x_29) ;  /* 0x0000000100047547 */ /* 0x000fea000b800000 */
[----:B------:R-:W-:Y:S05]  /*1e40*/  BPT.TRAP 0x1 ;  /* 0x000000040000795c */ /* 0x000fea0000300000 */
.L_x_29:
[----:B------:R-:W-:Y:S04]  /*1e50*/  BSSY.RECONVERGENT B0, `(.L_x_30) ;  /* 0x0000003000007945 */ /* 0x000fe80003800200 */
[----:B------:R-:W-:Y:S05]  /*1e60*/  @!P4 BRA `(.L_x_31) ;  /* 0x000000000004c947 */ /* 0x000fea0003800000 */
[----:B------:R-:W-:Y:S05]  /*1e70*/  BPT.TRAP 0x1 ;  /* 0x000000040000795c */ /* 0x000fea0000300000 */
.L_x_31:
[----:B------:R-:W-:Y:S05]  /*1e80*/  BSYNC.RECONVERGENT B0 ;  /* 0x0000000000007941 */ /* 0x000fea0003800200 */
.L_x_30:
[----:B------:R-:W-:Y:S02]  /*1e90*/  UIADD3 UR13, UPT, UPT, UR17, 0x1, URZ ;  /* 0x00000001110d7890 */ /* 0x000fe4000fffe0ff */
[----:B------:R-:W-:Y:S02]  /*1ea0*/  ULEA UR32, UR17, UR4, 0xc ;  /* 0x0000000411207291 */ /* 0x000fe4000f8e60ff */
[----:B------:R-:W-:Y:S02]  /*1eb0*/  UISETP.NE.AND UP0, UPT, UR13, 0x24, UPT ;  /* 0x000000240d00788c */ /* 0x000fe4000bf05270 */
[----:B------:R-:W-:Y:S02]  /*1ec0*/  UIADD3 UR28, UP1, UPT, UR24, 0x80, URZ ;  /* 0x00000080181c7890 */ /* 0x000fe4000ff3e0ff */
[----:B------:R-:W-:Y:S02]  /*1ed0*/  USEL UR9, URZ, 0x1, UP0 ;  /* 0x00000001ff097887 */ /* 0x000fe40008000000 */
[----:B------:R-:W-:-:S02]  /*1ee0*/  USEL UR13, UR13, URZ, UP0 ;  /* 0x000000ff0d0d7287 */ /* 0x000fc40008000000 */
[----:B------:R-:W-:Y:S02]  /*1ef0*/  UIADD3 UR26, UP0, UPT, UR24, 0x180, URZ ;  /* 0x00000180181a7890 */ /* 0x000fe4000ff1e0ff */
[----:B------:R-:W-:Y:S01]  /*1f00*/  ULEA UR8, UR13, UR4, 0x3 ;  /* 0x000000040d087291 */ /* 0x000fe2000f8e18ff */
[----:B------:R-:W-:Y:S01]  /*1f10*/  LOP3.LUT R15, R15, UR9, RZ, 0x3c, !PT ;  /* 0x000000090f0f7c12 */ /* 0x000fe2000f8e3cff */
[----:B------:R-:W-:Y:S02]  /*1f20*/  ULOP3.LUT UR33, UR33, 0xfefffff8, URZ, 0xc0, !UPT ;  /* 0xfefffff821217892 */ /* 0x000fe4000f8ec0ff */
[----:B------:R-:W-:Y:S01]  /*1f30*/  UIADD3.X UR29, UPT, UPT, URZ, UR25, URZ, UP1, !UPT ;  /* 0x00000019ff1d7290 */ /* 0x000fe20008ffe4ff */
[----:B-1----:R-:W-:Y:S01]  /*1f40*/  SHF.L.U32 R2, R15, 0x1f, RZ ;  /* 0x0000001f0f027819 */ /* 0x002fe200000006ff */
[----:B------:R-:W-:Y:S02]  /*1f50*/  UIADD3 UR32, UPT, UPT, UR32, 0x2600, URZ ;  /* 0x0000260020207890 */ /* 0x000fe4000fffe0ff */
[----:B------:R-:W-:Y:S01]  /*1f60*/  UIADD3.X UR27, UPT, UPT, URZ, UR25, URZ, UP0, !UPT ;  /* 0x00000019ff1b7290 */ /* 0x000fe200087fe4ff */
[----:B------:R4:W1:Y:S01]  /*1f70*/  SYNCS.PHASECHK.TRANS64.TRYWAIT P0, [UR8+0x120], R2 ;  /* 0x00012002ff0075a7 */ /* 0x0008620008001108 */
[----:B------:R-:W-:Y:S01]  /*1f80*/  ULEA UR8, UR17, UR4, 0xb ;  /* 0x0000000411087291 */ /* 0x000fe2000f8e58ff */
[----:B------:R-:W-:Y:S01]  /*1f90*/  UMOV UR18, 0x0 ;  /* 0x0000000000127882 */ /* 0x000fe20000000000 */
[----:B------:R-:W-:-:S02]  /*1fa0*/  UMOV UR19, 0x10000000 ;  /* 0x1000000000137882 */ /* 0x000fc40000000000 */
[----:B------:R-:W-:Y:S01]  /*1fb0*/  UIADD3 UR8, UPT, UPT, UR8, 0x26600, URZ ;  /* 0x0002660008087890 */ /* 0x000fe2000fffe0ff */
[----:B------:R2:W-:Y:S01]  /*1fc0*/  UTMALDG.3D.2CTA [UR32], [UR28], desc[UR18] ;  /* 0x000012201c0075b4 */ /* 0x0005e20008211000 */
[----:B------:R-:W-:Y:S01]  /*1fd0*/  UMOV UR10, UR34 ;  /* 0x00000022000a7c82 */ /* 0x000fe20008000000 */
[----:B------:R-:W-:Y:S01]  /*1fe0*/  UMOV UR12, UR36 ;  /* 0x00000024000c7c82 */ /* 0x000fe20008000000 */
[----:B------:R-:W-:Y:S01]  /*1ff0*/  UMOV UR9, UR33 ;  /* 0x0000002100097c82 */ /* 0x000fe20008000000 */
[----:B------:R-:W-:Y:S01]  /*2000*/  UMOV UR23, UR5 ;  /* 0x0000000500177c82 */ /* 0x000fe20008000000 */
[----:B------:R-:W-:-:S03]  /*2010*/  UMOV UR17, UR13 ;  /* 0x0000000d00117c82 */ /* 0x000fc60008000000 */
[----:B------:R4:W-:Y:S01]  /*2020*/  UTMALDG.3D.2CTA [UR8], [UR26], desc[UR18] ;  /* 0x000012081a0075b4 */ /* 0x0009e20008211000 */
[----:B--2---:R-:W-:Y:S01]  /*2030*/  UIADD3 UR34, UPT, UPT, UR34, 0x40, URZ ;  /* 0x0000004022227890 */ /* 0x004fe2000fffe0ff */
[----:B------:R-:W-:Y:S11]  /*2040*/  BRA.U UP2, `(.L_x_32) ;  /* 0xfffffffd024c7547 */ /* 0x000ff6000b83ffff */
.L_x_26:
[----:B----4-:R-:W-:Y:S01]  /*2050*/  ULEA UR8, UR13, UR4, 0x3 ;  /* 0x000000040d087291 */ /* 0x010fe2000f8e18ff */
[----:B-1----:R-:W-:Y:S01]  /*2060*/  SHF.L.U32 R2, R15, 0x1f, RZ ;  /* 0x0000001f0f027819 */ /* 0x002fe200000006ff */
[----:B------:R-:W-:Y:S01]  /*2070*/  @!P1 SYNCS.ARRIVE.TRANS64.A1T0 RZ, [UR4+0x258], RZ ;  /* 0x000258ffffff99a7 */ /* 0x000fe20008100004 */
[----:B------:R-:W-:-:S06]  /*2080*/  UISETP.GT.AND UP0, UPT, UR22, UR21, UPT ;  /* 0x000000151600728c */ /* 0x000fcc000bf04270 */
[----:B--2---:R1:W2:Y:S03]  /*2090*/  SYNCS.PHASECHK.TRANS64.TRYWAIT P0, [UR8+0x120], R2 ;  /* 0x00012002ff0075a7 */ /* 0x0042a60008001108 */
[----:B------:R-:W-:Y:S05]  /*20a0*/  BRA.U !UP0, `(.L_x_33) ;  /* 0x0000000108c07547 */ /* 0x000fea000b800000 */
[----:B------:R-:W-:Y:S01]  /*20b0*/  UIADD3 UR26, UPT, UPT, UR14, UR23, URZ ;  /* 0x000000170e1a7290 */ /* 0x000fe2000fffe0ff */
[----:B------:R-:W-:-:S11]  /*20c0*/  UMOV UR27, UR13 ;  /* 0x0000000d001b7c82 */ /* 0x000fd60008000000 */
.L_x_39:
[----:B------:R-:W-:Y:S01]  /*20d0*/  ULEA UR17, UR27, UR4, 0x3 ;  /* 0x000000041b117291 */ /* 0x000fe2000f8e18ff */
[----:B--2---:R-:W-:Y:S01]  /*20e0*/  @P5 MOV R3, 0x3000 ;  /* 0x0000300000035802 */ /* 0x004fe20000000f00 */
[----:B-12---:R-:W-:Y:S10]  /*20f0*/  @P0 BRA `(.L_x_34) ;  /* 0x00000000000c0947 */ /* 0x006ff40003800000 */
[----:B------:R-:W-:-:S04]  /*2100*/  SHF.L.U32 R5, R15, 0x1f, RZ ;  /* 0x0000001f0f057819 */ /* 0x000fc800000006ff */
[----:B------:R-:W2:Y:S02]  /*2110*/  SYNCS.PHASECHK.TRANS64.TRYWAIT P0, [UR17+0x120], R5 ;  /* 0x00012005ff0075a7 */ /* 0x000ea40008001111 */
[----:B--2---:R-:W-:Y:S05]  /*2120*/  @!P0 BRA `(.L_x_35) ;  /* 0x0000005c00548947 */ /* 0x004fea0003800000 */
.L_x_34:
[----:B------:R2:W-:Y:S01]  /*2130*/  @P5 SYNCS.ARRIVE.TRANS64 RZ, [UR17], R3 ;  /* 0x00000003ffff59a7 */ /* 0x0005e20008000011 */
[----:B------:R-:W-:-:S04]  /*2140*/  ULOP3.LUT UR8, UR7, 0x2, URZ, 0xfc, !UPT ;  /* 0x0000000207087892 */ /* 0x000fc8000f8efcff */
[----:B------:R-:W-:-:S09]  /*2150*/  UISETP.NE.AND UP0, UPT, UR8, 0x2, UPT ;  /* 0x000000020800788c */ /* 0x000fd2000bf05270 */
[----:B------:R-:W-:Y:S05]  /*2160*/  BRA.U UP0, `(.L_x_36) ;  /* 0x0000000100047547 */ /* 0x000fea000b800000 */
[----:B------:R-:W-:Y:S05]  /*2170*/  BPT.TRAP 0x1 ;  /* 0x000000040000795c */ /* 0x000fea0000300000 */
.L_x_36:
[----:B------:R-:W-:Y:S04]  /*2180*/  BSSY.RECONVERGENT B0, `(.L_x_37) ;  /* 0x0000003000007945 */ /* 0x000fe80003800200 */
[----:B------:R-:W-:Y:S05]  /*2190*/  @!P4 BRA `(.L_x_38) ;  /* 0x000000000004c947 */ /* 0x000fea0003800000 */
[----:B------:R-:W-:Y:S05]  /*21a0*/  BPT.TRAP 0x1 ;  /* 0x000000040000795c */ /* 0x000fea0000300000 */
.L_x_38:
[----:B------:R-:W-:Y:S05]  /*21b0*/  BSYNC.RECONVERGENT B0 ;  /* 0x0000000000007941 */ /* 0x000fea0003800200 */
.L_x_37:
        /* <DEDUP_REMOVED lines=9> */
[----:B------:R-:W-:Y:S02]  /*2250*/  USHF.L.U32 UR18, UR23, 0x6, URZ ;  /* 0x0000000617127899 */ /* 0x000fe400080006ff */
[----:B------:R-:W-:Y:S01]  /*2260*/  ULOP3.LUT UR17, UR17, 0xfefffff8, URZ, 0xc0, !UPT ;  /* 0xfefffff811117892 */ /* 0x000fe2000f8ec0ff */
[----:B-1----:R-:W-:Y:S01]  /*2270*/  SHF.L.U32 R2, R15, 0x1f, RZ ;  /* 0x0000001f0f027819 */ /* 0x002fe200000006ff */
[----:B------:R-:W-:Y:S02]  /*2280*/  UIADD3 UR16, UPT, UPT, UR16, 0x2600, URZ ;  /* 0x0000260010107890 */ /* 0x000fe4000fffe0ff */
[----:B------:R-:W-:Y:S01]  /*2290*/  UIADD3.X UR33, UPT, UPT, URZ, UR25, URZ, UP1, !UPT ;  /* 0x00000019ff217290 */ /* 0x000fe20008ffe4ff */
[----:B------:R4:W1:Y:S01]  /*22a0*/  SYNCS.PHASECHK.TRANS64.TRYWAIT P0, [UR8+0x120], R2 ;  /* 0x00012002ff0075a7 */ /* 0x0008620008001108 */
[----:B------:R-:W-:-:S02]  /*22b0*/  ULEA UR8, UR27, UR4, 0xb ;  /* 0x000000041b087291 */ /* 0x000fc4000f8e58ff */
[----:B------:R-:W-:Y:S02]  /*22c0*/  UIADD3.X UR31, UPT, UPT, URZ, UR25, URZ, UP0, !UPT ;  /* 0x00000019ff1f7290 */ /* 0x000fe400087fe4ff */
[----:B------:R-:W-:Y:S01]  /*22d0*/  UIADD3 UR8, UPT, UPT, UR8, 0x26600, URZ ;  /* 0x0002660008087890 */ /* 0x000fe2000fffe0ff */
[----:B------:R-:W-:Y:S01]  /*22e0*/  UMOV UR28, 0x0 ;  /* 0x00000000001c7882 */ /* 0x000fe20000000000 */
[----:B------:R-:W-:Y:S01]  /*22f0*/  UMOV UR29, 0x10000000 ;  /* 0x10000000001d7882 */ /* 0x000fe20000000000 */
[----:B------:R-:W-:Y:S01]  /*2300*/  UMOV UR19, UR35 ;  /* 0x0000002300137c82 */ /* 0x000fe20008000000 */
[----:B------:R-:W-:Y:S01]  /*2310*/  UMOV UR20, UR36 ;  /* 0x0000002400147c82 */ /* 0x000fe20008000000 */
[----:B------:R-:W-:Y:S01]  /*2320*/  UMOV UR12, UR36 ;  /* 0x00000024000c7c82 */ /* 0x000fe20008000000 */
[----:B------:R-:W-:Y:S01]  /*2330*/  UMOV UR9, UR17 ;  /* 0x0000001100097c82 */ /* 0x000fe20008000000 */
[----:B------:R-:W-:Y:S01]  /*2340*/  UMOV UR10, UR18 ;  /* 0x00000012000a7c82 */ /* 0x000fe20008000000 */
[----:B------:R4:W-:Y:S01]  /*2350*/  UTMALDG.3D.2CTA [UR16], [UR32], desc[UR28] ;  /* 0x00001c10200075b4 */ /* 0x0009e20008211000 */
[----:B------:R-:W-:Y:S01]  /*2360*/  UIADD3 UR23, UPT, UPT, UR23, 0x1, URZ ;  /* 0x0000000117177890 */ /* 0x000fe2000fffe0ff */
[----:B------:R-:W-:-:S03]  /*2370*/  UMOV UR27, UR13 ;  /* 0x0000000d001b7c82 */ /* 0x000fc60008000000 */
[----:B------:R-:W-:Y:S01]  /*2380*/  UISETP.NE.AND UP0, UPT, UR23, UR26, UPT ;  /* 0x0000001a1700728c */ /* 0x000fe2000bf05270 */
[----:B------:R4:W-:Y:S08]  /*2390*/  UTMALDG.3D.2CTA [UR8], [UR30], desc[UR28] ;  /* 0x00001c081e0075b4 */ /* 0x0009f00008211000 */
[----:B----4-:R-:W-:Y:S05]  /*23a0*/  BRA.U UP0, `(.L_x_39) ;  /* 0xfffffffd00487547 */ /* 0x010fea000b83ffff */
.L_x_33:
[C---:B-1----:R-:W-:Y:S01]  /*23b0*/  LEA R2, R14.reuse, UR4, 0x3 ;  /* 0x000000040e027c11 */ /* 0x042fe2000f8e18ff */
[----:B------:R-:W-:Y:S01]  /*23c0*/  NOP ;  /* 0x0000000000007918 */ /* 0x000fe20000000000 */
[----:B--2---:R-:W-:Y:S02]  /*23d0*/  SHF.L.U32 R3, R13, 0x1f, RZ ;  /* 0x0000001f0d037819 */ /* 0x004fe400000006ff */
[----:B------:R-:W-:Y:S02]  /*23e0*/  LEA R4, R14, UR4, 0x4 ;  /* 0x000000040e047c11 */ /* 0x000fe4000f8e20ff */
[----:B------:R-:W1:Y:S02]  /*23f0*/  SYNCS.PHASECHK.TRANS64.TRYWAIT P0, [R2+URZ+0x260], R3 ;  /* 0x00026003020075a7 */ /* 0x000e6400080011ff */
[----:B-1----:R-:W-:Y:S05]  /*2400*/  @!P0 BRA `(.L_x_40) ;  /* 0x0000005800b48947 */ /* 0x002fea0003800000 */
.L_x_149:
[----:B------:R-:W2:Y:S01]  /*2410*/  LDS.128 R4, [R4+0x2f0] ;  /* 0x0002f00004047984 */ /* 0x000ea20000000c00 */
[----:B------:R-:W-:Y:S01]  /*2420*/  ISETP.GE.AND P0, PT, R40, 0x1, PT ;  /* 0x000000012800780c */ /* 0x000fe20003f06270 */
[----:B-1----:R-:W-:Y:S01]  /*2430*/  VIADD R2, R2, 0x270 ;  /* 0x0000027002027836 */ /* 0x002fe20000000000 */
[----:B------:R-:W-:Y:S01]  /*2440*/  @!PT LDS RZ, [RZ] ;  /* 0x00000000fffff984 */ /* 0x000fe20000000800 */
[----:B------:R-:W-:Y:S01]  /*2450*/  @!PT LDS RZ, [RZ] ;  /* 0x00000000fffff984 */ /* 0x000fe20000000800 */
[----:B------:R-:W-:Y:S01]  /*2460*/  @!PT LDS RZ, [RZ] ;  /* 0x00000000fffff984 */ /* 0x000fe20000000800 */
[----:B------:R-:W-:Y:S01]  /*2470*/  @!PT LDS RZ, [RZ] ;  /* 0x00000000fffff984 */ /* 0x000fe20000000800 */
[----:B------:R1:W-:Y:S06]  /*2480*/  MEMBAR.ALL.CTA ;  /* 0x0000000000007992 */ /* 0x0003ec0000008000 */
[----:B-1----:R-:W1:Y:S01]  /*2490*/  FENCE.VIEW.ASYNC.S ;  /* 0x00000000000073c6 */ /* 0x002e620000000000 */
[----:B------:R-:W-:-:S04]  /*24a0*/  PRMT R2, RZ, 0x654, R2 ;  /* 0x00000654ff027816 */ /* 0x000fc80000000002 */
[----:B-1----:R1:W-:Y:S01]  /*24b0*/  SYNCS.ARRIVE.TRANS64.RED.A1T0 RZ, [R2+URZ], RZ ;  /* 0x000000ff02ff79a7 */ /* 0x0023e200081004ff */
[----:B--2---:R-:W-:-:S13]  /*24c0*/  LOP3.LUT P2, RZ, R6, 0x1, RZ, 0xc0, !PT ;  /* 0x0000000106ff7812 */ /* 0x004fda000784c0ff */
[----:B------:R-:W-:Y:S01]  /*24d0*/  @P2 SHF.R.U32.HI R3, RZ, 0x10, R5 ;  /* 0x00000010ff032819 */ /* 0x000fe20000011605 */
[----:B------:R-:W-:Y:S01]  /*24e0*/  VOTEU.ANY UP0, P2 ;  /* 0x0000000000ff7886 */ /* 0x000fe20001000100 */
[----:B------:R-:W-:Y:S02]  /*24f0*/  @P2 MOV R11, R4 ;  /* 0x00000004000b2202 */ /* 0x000fe40000000f00 */
[----:B------:R-:W-:Y:S02]  /*2500*/  @P2 R2UR.BROADCAST UR8, R3 ;  /* 0x00000000030822ca */ /* 0x000fe400008e0000 */
[----:B------:R-:W-:-:S11]  /*2510*/  @P2 LOP3.LUT R8, R5, 0xffff, RZ, 0xc0, !PT ;  /* 0x0000ffff05082812 */ /* 0x000fd600078ec0ff */
[----:B------:R-:W-:Y:S01]  /*2520*/  @UP0 UMOV UR36, UR8 ;  /* 0x0000000800240c82 */ /* 0x000fe20008000000 */
[----:B-1----:R-:W-:Y:S05]  /*2530*/  @!P0 BRA `(.L_x_41) ;  /* 0x0000000000b88947 */ /* 0x002fea0003800000 */
[----:B------:R-:W3:Y:S01]  /*2540*/  LDC.64 R4, c[0x0][0xb18] ;  /* 0x0002c600ff047b82 */ /* 0x000ee20000000a00 */
[----:B------:R-:W-:-:S07]  /*2550*/  ISETP.NE.AND P3, PT, R40, 0x1, PT ;  /* 0x000000012800780c */ /* 0x000fce0003f65270 */
[----:B------:R-:W1:Y:S08]  /*2560*/  LDC.64 R6, c[0x0][0xb10] ;  /* 0x0002c400ff067b82 */ /* 0x000e700000000a00 */
[----:B------:R-:W2:Y:S08]  /*2570*/  LDC R18, c[0x0][0xb20] ;  /* 0x0002c800ff127b82 */ /* 0x000eb00000000800 */
[----:B------:R-:W4:Y:S01]  /*2580*/  LDC R20, c[0x0][0xb0c] ;  /* 0x0002c300ff147b82 */ /* 0x000f220000000800 */
[----:B---3--:R-:W-:Y:S01]  /*2590*/  IMAD.HI.U32 R19, R0, R5, RZ ;  /* 0x0000000500137227 */ /* 0x008fe200078e00ff */
[----:B------:R-:W-:-:S03]  /*25a0*/  ISETP.NE.AND P0, PT, R4, 0x1, PT ;  /* 0x000000010400780c */ /* 0x000fc60003f05270 */
[----:B------:R-:W-:-:S03]  /*25b0*/  IMAD.HI.U32 R5, R8, R5, RZ ;  /* 0x0000000508057227 */ /* 0x000fc600078e00ff */
[----:B------:R-:W3:Y:S01]  /*25c0*/  LDC.64 R2, c[0x0][0xb28] ;  /* 0x0002ca00ff027b82 */ /* 0x000ee20000000a00 */
[----:B-1----:R-:W-:-:S04]  /*25d0*/  IMAD.HI.U32 R22, R9, R6, RZ ;  /* 0x0000000609167227 */ /* 0x002fc800078e00ff */
[----:B------:R-:W-:Y:S01]  /*25e0*/  IMAD.HI.U32 R24, R11, R6, RZ ;  /* 0x000000060b187227 */ /* 0x000fe200078e00ff */
[----:B------:R-:W-:Y:S02]  /*25f0*/  SHF.R.U32.HI R22, RZ, R7, R22 ;  /* 0x00000007ff167219 */ /* 0x000fe40000011616 */
[-C--:B--2---:R-:W-:Y:S02]  /*2600*/  SHF.R.U32.HI R19, RZ, R18.reuse, R19 ;  /* 0x00000012ff137219 */ /* 0x084fe40000011613 */
[----:B------:R-:W-:Y:S02]  /*2610*/  SHF.R.U32.HI R5, RZ, R18, R5 ;  /* 0x00000012ff057219 */ /* 0x000fe40000011605 */
[----:B------:R-:W-:Y:S02]  /*2620*/  SEL R19, R0, R19, !P0 ;  /* 0x0000001300137207 */ /* 0x000fe40004000000 */
[----:B------:R-:W-:Y:S02]  /*2630*/  SHF.R.U32.HI R24, RZ, R7, R24 ;  /* 0x00000007ff187219 */ /* 0x000fe40000011618 */
[----:B----4-:R-:W-:-:S02]  /*2640*/  ISETP.NE.AND P1, PT, R20, 0x1, PT ;  /* 0x000000011400780c */ /* 0x010fc40003f25270 */
[----:B------:R-:W-:Y:S02]  /*2650*/  SEL R5, R8, R5, !P0 ;  /* 0x0000000508057207 */ /* 0x000fe40004000000 */
[----:B------:R-:W-:Y:S02]  /*2660*/  SEL R21, R9, R22, !P1 ;  /* 0x0000001609157207 */ /* 0x000fe40004800000 */
[----:B------:R-:W-:Y:S01]  /*2670*/  SEL R7, R11, R24, !P1 ;  /* 0x000000180b077207 */ /* 0x000fe20004800000 */
[----:B---3--:R-:W-:-:S04]  /*2680*/  IMAD.HI.U32 R22, R19, R2, RZ ;  /* 0x0000000213167227 */ /* 0x008fc800078e00ff */
[----:B------:R-:W-:Y:S01]  /*2690*/  IMAD.HI.U32 R6, R21, R2, RZ ;  /* 0x0000000215067227 */ /* 0x000fe200078e00ff */
[----:B------:R-:W-:-:S04]  /*26a0*/  @P3 SHF.R.U32.HI R19, RZ, R3, R22 ;  /* 0x00000003ff133219 */ /* 0x000fc80000011616 */
[----:B------:R-:W-:Y:S01]  /*26b0*/  @P3 SHF.R.U32.HI R21, RZ, R3, R6 ;  /* 0x00000003ff153219 */ /* 0x000fe20000011606 */
[----:B------:R-:W-:-:S04]  /*26c0*/  IMAD R19, R40, R19, RZ ;  /* 0x0000001328137224 */ /* 0x000fc800078e02ff */
[----:B------:R-:W-:Y:S01]  /*26d0*/  IMAD R6, R40, R21, RZ ;  /* 0x0000001528067224 */ /* 0x000fe200078e02ff */
[C---:B------:R-:W-:Y:S02]  /*26e0*/  ISETP.GE.AND P0, PT, R5.reuse, R19, PT ;  /* 0x000000130500720c */ /* 0x040fe40003f06270 */
[----:B------:R-:W-:Y:S02]  /*26f0*/  IADD3 R19, PT, PT, -R5, RZ, RZ ;  /* 0x000000ff05137210 */ /* 0x000fe40007ffe1ff */
[----:B------:R-:W-:Y:S01]  /*2700*/  ISETP.GE.OR P0, PT, R7, R6, P0 ;  /* 0x000000060700720c */ /* 0x000fe20000706670 */
[----:B------:R-:W-:-:S04]  /*2710*/  IMAD.HI.U32 R6, R5, R2, RZ ;  /* 0x0000000205067227 */ /* 0x000fc800078e00ff */
[----:B------:R-:W-:Y:S01]  /*2720*/  IMAD R8, R4, R19, R8 ;  /* 0x0000001304087224 */ /* 0x000fe200078e0208 */
[----:B------:R-:W-:-:S04]  /*2730*/  SHF.R.U32.HI R6, RZ, R3, R6 ;  /* 0x00000003ff067219 */ /* 0x000fc80000011606 */
[----:B------:R-:W-:-:S03]  /*2740*/  SEL R6, R5, R6, !P3 ;  /* 0x0000000605067207 */ /* 0x000fc60005800000 */
[----:B------:R-:W-:-:S04]  /*2750*/  @!P0 IMAD.HI.U32 R18, R7, R2, RZ ;  /* 0x0000000207128227 */ /* 0x000fc800078e00ff */
[----:B------:R-:W-:Y:S01]  /*2760*/  IMAD.MOV R2, RZ, RZ, -R6 ;  /* 0x000000ffff027224 */ /* 0x000fe200078e0a06 */
[----:B------:R-:W-:-:S03]  /*2770*/  @!P0 SHF.R.U32.HI R18, RZ, R3, R18 ;  /* 0x00000003ff128219 */ /* 0x000fc60000011612 */
[----:B------:R-:W-:Y:S01]  /*2780*/  IMAD R2, R40, R2, R5 ;  /* 0x0000000228027224 */ /* 0x000fe200078e0205 */
        /* <DEDUP_REMOVED lines=9> */
.L_x_41:
[----:B------:R-:W1:Y:S02]  /*2820*/  LDCU UR8, c[0x0][0xb30] ;  /* 0x00016600ff0877ac */ /* 0x000e640008000800 */
[----:B-1----:R-:W-:-:S09]  /*2830*/  UISETP.NE.AND UP0, UPT, UR8, 0x1, UPT ;  /* 0x000000010800788c */ /* 0x002fd2000bf05270 */
[----:B------:R-:W-:Y:S05]  /*2840*/  BRA.U UP0, `(.L_x_42) ;  /* 0x0000000100407547 */ /* 0x000fea000b800000 */
[----:B------:R-:W1:Y:S08]  /*2850*/  LDC.64 R4, c[0x0][0xb10] ;  /* 0x0002c400ff047b82 */ /* 0x000e700000000a00 */
[----:B------:R-:W2:Y:S08]  /*2860*/  LDC.64 R2, c[0x0][0xb18] ;  /* 0x0002c600ff027b82 */ /* 0x000eb00000000a00 */
[----:B------:R-:W4:Y:S08]  /*2870*/  LDC R6, c[0x0][0xb20] ;  /* 0x0002c800ff067b82 */ /* 0x000f300000000800 */
[----:B------:R-:W3:Y:S01]  /*2880*/  LDC R18, c[0x0][0xb0c] ;  /* 0x0002c300ff127b82 */ /* 0x000ee20000000800 */
[----:B-1----:R-:W-:-:S05]  /*2890*/  IMAD.HI.U32 R4, R11, R4, RZ ;  /* 0x000000040b047227 */ /* 0x002fca00078e00ff */
[----:B------:R-:W-:Y:S01]  /*28a0*/  SHF.R.U32.HI R4, RZ, R5, R4 ;  /* 0x00000005ff047219 */ /* 0x000fe20000011604 */
[----:B--2---:R-:W-:Y:S01]  /*28b0*/  IMAD.HI.U32 R3, R8, R3, RZ ;  /* 0x0000000308037227 */ /* 0x004fe200078e00ff */
[----:B------:R-:W-:-:S04]  /*28c0*/  ISETP.NE.AND P0, PT, R2, 0x1, PT ;  /* 0x000000010200780c */ /* 0x000fc80003f05270 */
[----:B----4-:R-:W-:-:S04]  /*28d0*/  SHF.R.U32.HI R3, RZ, R6, R3 ;  /* 0x00000006ff037219 */ /* 0x010fc80000011603 */
[----:B------:R-:W-:Y:S02]  /*28e0*/  SEL R3, R8, R3, !P0 ;  /* 0x0000000308037207 */ /* 0x000fe40004000000 */
[----:B---3--:R-:W-:-:S04]  /*28f0*/  ISETP.NE.AND P1, PT, R18, 0x1, PT ;  /* 0x000000011200780c */ /* 0x008fc80003f25270 */
[----:B------:R-:W-:-:S05]  /*2900*/  SEL R4, R11, R4, !P1 ;  /* 0x000000040b047207 */ /* 0x000fca0004800000 */
[----:B------:R-:W-:Y:S02]  /*2910*/  IMAD.IADD R5, R3, 0x1, -R4 ;  /* 0x0000000103057824 */ /* 0x000fe400078e0a04 */
[----:B------:R-:W-:Y:S02]  /*2920*/  IMAD.IADD R3, R4, 0x1, -R3 ;  /* 0x0000000104037824 */ /* 0x000fe400078e0a03 */
[----:B------:R-:W-:Y:S02]  /*2930*/  IMAD R11, R5, R18, R11 ;  /* 0x00000012050b7224 */ /* 0x000fe400078e020b */
[----:B------:R-:W-:-:S07]  /*2940*/  IMAD R8, R3, R2, R8 ;  /* 0x0000000203087224 */ /* 0x000fce00078e0208 */
.L_x_42:
[----:B------:R-:W-:Y:S01]  /*2950*/  VIADD R14, R14, 0x1 ;  /* 0x000000010e0e7836 */ /* 0x000fe20000000000 */
[----:B------:R-:W-:Y:S01]  /*2960*/  PLOP3.LUT P1, PT, PT, PT, PT, 0x80, 0x8 ;  /* 0x000000000008781c */ /* 0x000fe20003f2f070 */
[----:B------:R-:W-:Y:S02]  /*2970*/  IMAD.IADD R93, R11, 0x1, R92 ;  /* 0x000000010b5d7824 */ /* 0x000fe400078e025c */
[----:B------:R-:W-:Y:S01]  /*2980*/  IMAD.IADD R94, R8, 0x1, R81 ;  /* 0x00000001085e7824 */ /* 0x000fe200078e0251 */
[----:B------:R-:W-:-:S04]  /*2990*/  ISETP.NE.AND P0, PT, R14, 0x2, PT ;  /* 0x000000020e00780c */ /* 0x000fc80003f05270 */
[----:B------:R-:W-:Y:S02]  /*29a0*/  SEL R2, RZ, 0x1, P0 ;  /* 0x00000001ff027807 */ /* 0x000fe40000000000 */
[----:B------:R-:W-:Y:S02]  /*29b0*/  SEL R14, R14, RZ, P0 ;  /* 0x000000ff0e0e7207 */ /* 0x000fe40000000000 */
[----:B------:R-:W-:Y:S01]  /*29c0*/  LOP3.LUT R13, R13, R2, RZ, 0x3c, !PT ;  /* 0x000000020d0d7212 */ /* 0x000fe200078e3cff */
[----:B------:R-:W-:Y:S06]  /*29d0*/  @P2 BRA `(.L_x_43) ;  /* 0xfffffff000582947 */ /* 0x000fec000383ffff */
[----:B------:R-:W-:Y:S01]  /*29e0*/  UIADD3 UR4, UPT, UPT, UR4, 0x120, URZ ;  /* 0x0000012004047890 */ /* 0x000fe2000fffe0ff */
[----:B------:R-:W-:-:S03]  /*29f0*/  SHF.L.U32 R3, R15, 0x1f, RZ ;  /* 0x0000001f0f037819 */ /* 0x000fc600000006ff */
[----:B------:R-:W-:-:S09]  /*2a00*/  ULEA UR5, UR13, UR4, 0x3 ;  /* 0x000000040d057291 */ /* 0x000fd2000f8e18ff */
[----:B------:R-:W1:Y:S02]  /*2a10*/  SYNCS.PHASECHK.TRANS64.TRYWAIT P0, [UR5], R3 ;  /* 0x00000003ff0075a7 */ /* 0x000e640008001105 */
[----:B-1----:R-:W-:Y:S05]  /*2a20*/  @!P0 BRA `(.L_x_44) ;  /* 0x0000005400408947 */ /* 0x002fea0003800000 */
.L_x_151:
[----:B------:R-:W-:-:S04]  /*2a30*/  UIADD3 UR6, UPT, UPT, UR13, 0x1, URZ ;  /* 0x000000010d067890 */ /* 0x000fc8000fffe0ff */
[----:B------:R-:W-:-:S04]  /*2a40*/  UISETP.NE.AND UP0, UPT, UR6, 0x24, UPT ;  /* 0x000000240600788c */ /* 0x000fc8000bf05270 */
[----:B------:R-:W-:Y:S02]  /*2a50*/  USEL UR7, URZ, 0x1, UP0 ;  /* 0x00000001ff077887 */ /* 0x000fe40008000000 */
[----:B------:R-:W-:-:S04]  /*2a60*/  USEL UR6, UR6, URZ, UP0 ;  /* 0x000000ff06067287 */ /* 0x000fc80008000000 */
[----:B------:R-:W-:Y:S01]  /*2a70*/  ULEA UR5, UR6, UR4, 0x3 ;  /* 0x0000000406057291 */ /* 0x000fe2000f8e18ff */
[----:B------:R-:W-:-:S04]  /*2a80*/  LOP3.LUT R2, R15, UR7, RZ, 0x3c, !PT ;  /* 0x000000070f027c12 */ /* 0x000fc8000f8e3cff */
[----:B-1----:R-:W-:-:S04]  /*2a90*/  SHF.L.U32 R3, R2, 0x1f, RZ ;  /* 0x0000001f02037819 */ /* 0x002fc800000006ff */
[----:B------:R-:W1:Y:S02]  /*2aa0*/  SYNCS.PHASECHK.TRANS64.TRYWAIT P0, [UR5], R3 ;  /* 0x00000003ff0075a7 */ /* 0x000e640008001105 */
[----:B-1----:R-:W-:Y:S05]  /*2ab0*/  @!P0 BRA `(.L_x_45) ;  /* 0x0000005400348947 */ /* 0x002fea0003800000 */
.L_x_153:
        /* <DEDUP_REMOVED lines=9> */
.L_x_155:
        /* <DEDUP_REMOVED lines=9> */
.L_x_157:
        /* <DEDUP_REMOVED lines=9> */
.L_x_159:
        /* <DEDUP_REMOVED lines=9> */
.L_x_161:
        /* <DEDUP_REMOVED lines=9> */
.L_x_163:
        /* <DEDUP_REMOVED lines=9> */
.L_x_165:
        /* <DEDUP_REMOVED lines=9> */
.L_x_167:
        /* <DEDUP_REMOVED lines=9> */
.L_x_169:
        /* <DEDUP_REMOVED lines=9> */
.L_x_171:
        /* <DEDUP_REMOVED lines=9> */
.L_x_173:
        /* <DEDUP_REMOVED lines=9> */
.L_x_175:
        /* <DEDUP_REMOVED lines=9> */
.L_x_177:
        /* <DEDUP_REMOVED lines=9> */
.L_x_179:
        /* <DEDUP_REMOVED lines=9> */
.L_x_181:
        /* <DEDUP_REMOVED lines=9> */
.L_x_183:
        /* <DEDUP_REMOVED lines=9> */
.L_x_185:
        /* <DEDUP_REMOVED lines=9> */
.L_x_187:
        /* <DEDUP_REMOVED lines=9> */
.L_x_189:
        /* <DEDUP_REMOVED lines=9> */
.L_x_191:
        /* <DEDUP_REMOVED lines=9> */
.L_x_193:
        /* <DEDUP_REMOVED lines=9> */
.L_x_195:
        /* <DEDUP_REMOVED lines=9> */
.L_x_197:
        /* <DEDUP_REMOVED lines=9> */
.L_x_199:
        /* <DEDUP_REMOVED lines=9> */
.L_x_201:
        /* <DEDUP_REMOVED lines=9> */
.L_x_203:
        /* <DEDUP_REMOVED lines=9> */
.L_x_205:
        /* <DEDUP_REMOVED lines=9> */
.L_x_207:
        /* <DEDUP_REMOVED lines=9> */
.L_x_209:
        /* <DEDUP_REMOVED lines=9> */
.L_x_211:
        /* <DEDUP_REMOVED lines=9> */
.L_x_213:
        /* <DEDUP_REMOVED lines=9> */
.L_x_215:
        /* <DEDUP_REMOVED lines=9> */
.L_x_217:
        /* <DEDUP_REMOVED lines=9> */
.L_x_219:
[----:B------:R-:W-:-:S04]  /*3d50*/  UIADD3 UR6, UPT, UPT, UR6, 0x1, URZ ;  /* 0x0000000106067890 */ /* 0x000fc8000fffe0ff */
[----:B------:R-:W-:-:S04]  /*3d60*/  UISETP.NE.AND UP0, UPT, UR6, 0x24, UPT ;  /* 0x000000240600788c */ /* 0x000fc8000bf05270 */
[----:B------:R-:W-:Y:S02]  /*3d70*/  USEL UR5, URZ, 0x1, UP0 ;  /* 0x00000001ff057887 */ /* 0x000fe40008000000 */
[----:B------:R-:W-:-:S04]  /*3d80*/  USEL UR6, UR6, URZ, UP0 ;  /* 0x000000ff06067287 */ /* 0x000fc80008000000 */
[----:B------:R-:W-:Y:S01]  /*3d90*/  ULEA UR6, UR6, UR4, 0x3 ;  /* 0x0000000406067291 */ /* 0x000fe2000f8e18ff */
[----:B-1----:R-:W-:-:S04]  /*3da0*/  LOP3.LUT R3, R2, UR5, RZ, 0x3c, !PT ;  /* 0x0000000502037c12 */ /* 0x002fc8000f8e3cff */
[----:B------:R-:W-:Y:S01]  /*3db0*/  SHF.L.U32 R3, R3, 0x1f, RZ ;  /* 0x0000001f03037819 */ /* 0x000fe200000006ff */
[----:B---3--:R-:W-:-:S07]  /*3dc0*/  IMAD.U32 R0, RZ, RZ, UR6 ;  /* 0x00000006ff007e24 */ /* 0x008fce000f8e00ff */
.L_x_79:
[----:B-1----:R1:W2:Y:S02]  /*3dd0*/  SYNCS.PHASECHK.TRANS64.TRYWAIT P0, [R0+URZ], R3 ;  /* 0x00000003000075a7 */ /* 0x0022a400080011ff */
[----:B--2---:R-:W-:Y:S05]  /*3de0*/  @!P0 NANOSLEEP.SYNCS 0x989680 ;  /* 0x009896800000895d */ /* 0x004fea0003900000 */
[----:B------:R-:W2:Y:S02]  /*3df0*/  @!P0 SYNCS.PHASECHK.TRANS64 P0, [R0+URZ], R3 ;  /* 0x00000003000085a7 */ /* 0x000ea400080010ff */
[----:B--2---:R-:W-:Y:S05]  /*3e00*/  @P0 EXIT ;  /* 0x000000000000094d */ /* 0x004fea0003800000 */
[----:B------:R-:W-:Y:S05]  /*3e10*/  BRA `(.L_x_79) ;  /* 0xfffffffc00ec7947 */ /* 0x000fea000383ffff */
.L_x_23:
[----:B------:R-:W-:-:S04]  /*3e20*/  UISETP.NE.AND UP1, UPT, UR37, URZ, UPT ;  /* 0x000000ff2500728c */ /* 0x000fc8000bf25270 */
[----:B------:R-:W-:-:S09]  /*3e30*/  UISETP.NE.OR UP1, UPT, UR10, 0x1, UP1 ;  /* 0x000000010a00788c */ /* 0x000fd20008f25670 */
[----:B------:R-:W-:Y:S05]  /*3e40*/  BRA.U UP1, `(.L_x_80) ;  /* 0x00000005014c7547 */ /* 0x000fea000b800000 */
[----:B------:R-:W-:Y:S01]  /*3e50*/  HFMA2 R11, -RZ, RZ, 0, 0 ;  /* 0x00000000ff0b7431 */ /* 0x000fe200000001ff */
[----:B------:R-:W-:Y:S01]  /*3e60*/  ISETP.GE.U32.AND P2, PT, R10, 0x2, PT ;  /* 0x000000020a00780c */ /* 0x000fe20003f46070 */
[----:B------:R-:W-:Y:S01]  /*3e70*/  IMAD.MOV.U32 R12, RZ, RZ, 0x1 ;  /* 0x00000001ff0c7424 */ /* 0x000fe200078e00ff */
[----:B------:R-:W-:Y:S01]  /*3e80*/  CS2R R8, SRZ ;  /* 0x0000000000087805 */ /* 0x000fe2000001ff00 */
[----:B------:R-:W-:Y:S01]  /*3e90*/  IMAD.MOV.U32 R3, RZ, RZ, RZ ;  /* 0x000000ffff037224 */ /* 0x000fe200078e00ff */
[----:B------:R-:W-:Y:S01]  /*3ea0*/  UMOV UR4, 0x400 ;  /* 0x0000040000047882 */ /* 0x000fe20000000000 */
[----:B------:R-:W-:Y:S01]  /*3eb0*/  UMOV UR6, URZ ;  /* 0x000000ff00067c82 */ /* 0x000fe20008000000 */
[----:B------:R-:W-:-:S12]  /*3ec0*/  ULEA UR37, UR37, UR4, 0x18 ;  /* 0x0000000425257291 */ /* 0x000fd8000f8ec0ff */
.L_x_84:
[----:B------:R-:W-:Y:S02]  /*3ed0*/  LEA R0, R3, UR37, 0x3 ;  /* 0x0000002503007c11 */ /* 0x000fe4000f8e18ff */
[----:B------:R-:W-:-:S03]  /*3ee0*/  SHF.L.U32 R5, R8, 0x1f, RZ ;  /* 0x0000001f08057819 */ /* 0x000fc600000006ff */
[----:B------:R-:W-:Y:S01]  /*3ef0*/  VIADD R4, R0, 0x2d0 ;  /* 0x000002d000047836 */ /* 0x000fe20000000000 */
[----:B------:R-:W1:Y:S02]  /*3f00*/  SYNCS.PHASECHK.TRANS64.TRYWAIT P0, [R0+URZ+0x2c0], R5 ;  /* 0x0002c005000075a7 */ /* 0x000e6400080011ff */
[----:B-1----:R-:W-:Y:S05]  /*3f10*/  @!P0 BRA `(.L_x_81) ;  /* 0x0000004c004c8947 */ /* 0x002fea0003800000 */
.L_x_220:
[----:B------:R-:W-:Y:S01]  /*3f20*/  ULEA UR5, UR6, UR37, 0x3 ;  /* 0x0000002506057291 */ /* 0x000fe2000f8e18ff */
[----:B------:R-:W-:Y:S01]  /*3f30*/  PRMT R4, RZ, 0x654, R4 ;  /* 0x00000654ff047816 */ /* 0x000fe20000000004 */
[----:B-1----:R-:W-:Y:S01]  /*3f40*/  @!P2 IMAD.MOV.U32 R5, RZ, RZ, 0x10 ;  /* 0x00000010ff05a424 */ /* 0x002fe200078e00ff */
[----:B------:R-:W-:Y:S01]  /*3f50*/  SHF.L.U32 R7, R12, 0x1f, RZ ;  /* 0x0000001f0c077819 */ /* 0x000fe200000006ff */
[----:B------:R-:W-:Y:S01]  /*3f60*/  UIADD3 UR4, UPT, UPT, UR5, 0x260, URZ ;  /* 0x0000026005047890 */ /* 0x000fe2000fffe0ff */
[----:B------:R1:W-:Y:S05]  /*3f70*/  SYNCS.ARRIVE.TRANS64.RED.A1T0 RZ, [R4+URZ], RZ ;  /* 0x000000ff04ff79a7 */ /* 0x0003ea00081004ff */
[----:B------:R-:W-:Y:S01]  /*3f80*/  IMAD.U32 R13, RZ, RZ, UR4 ;  /* 0x00000004ff0d7e24 */ /* 0x000fe2000f8e00ff */
[----:B------:R-:W2:Y:S04]  /*3f90*/  SYNCS.PHASECHK.TRANS64.TRYWAIT P0, [UR5+0x270], R7 ;  /* 0x00027007ff0075a7 */ /* 0x000ea80008001105 */
[----:B------:R-:W-:Y:S01]  /*3fa0*/  PRMT R13, R10, 0x654, R13 ;  /* 0x000006540a0d7816 */ /* 0x000fe2000000000d */
[----:B-12---:R-:W-:Y:S06]  /*3fb0*/  @!P0 BRA `(.L_x_82) ;  /* 0x0000004c00388947 */ /* 0x006fec0003800000 */
.L_x_222:
[----:B------:R-:W-:Y:S01]  /*3fc0*/  ULEA UR4, UR6, UR37, 0x4 ;  /* 0x0000002506047291 */ /* 0x000fe2000f8e20ff */
[----:B------:R-:W-:Y:S01]  /*3fd0*/  SEL R2, R13, R2, !P2 ;  /* 0x000000020d027207 */ /* 0x000fe20005000000 */
[----:B------:R-:W-:Y:S01]  /*3fe0*/  UIADD3 UR5, UPT, UPT, UR5, 0x260, URZ ;  /* 0x0000026005057890 */ /* 0x000fe2000fffe0ff */
[----:B-1----:R-:W-:Y:S01]  /*3ff0*/  LEA R0, R11, UR37, 0x3 ;  /* 0x000000250b007c11 */ /* 0x002fe2000f8e18ff */
[----:B------:R-:W-:Y:S01]  /*4000*/  UIADD3 UR4, UPT, UPT, UR4, 0x2f0, URZ ;  /* 0x000002f004047890 */ /* 0x000fe2000fffe0ff */
[----:B------:R1:W-:Y:S01]  /*4010*/  @!P2 SYNCS.ARRIVE.TRANS64.RED RZ, [R2+URZ], R5 ;  /* 0x0000000502ffa9a7 */ /* 0x0003e200080004ff */
[----:B------:R-:W-:Y:S01]  /*4020*/  UIADD3 UR6, UPT, UPT, UR6, 0x1, URZ ;  /* 0x0000000106067890 */ /* 0x000fe2000fffe0ff */
[----:B------:R-:W-:-:S03]  /*4030*/  VIADD R3, R3, 0x1 ;  /* 0x0000000103037836 */ /* 0x000fc60000000000 */
[----:B------:R-:W-:Y:S02]  /*4040*/  UISETP.NE.AND UP0, UPT, UR6, 0x2, UPT ;  /* 0x000000020600788c */ /* 0x000fe4000bf05270 */
[----:B------:R-:W-:Y:S01]  /*4050*/  ISETP.NE.AND P0, PT, R3, 0x2, PT ;  /* 0x000000020300780c */ /* 0x000fe20003f05270 */
[----:B------:R-:W-:Y:S06]  /*4060*/  UGETNEXTWORKID.BROADCAST [UR4], [UR5] ;  /* 0x00000000040073ca */ /* 0x000fec0008000100 */
[----:B------:R-:W-:Y:S02]  /*4070*/  USEL UR4, URZ, 0x1, UP0 ;  /* 0x00000001ff047887 */ /* 0x000fe40008000000 */
[----:B------:R-:W-:-:S04]  /*4080*/  USEL UR6, UR6, URZ, UP0 ;  /* 0x000000ff06067287 */ /* 0x000fc80008000000 */
[----:B------:R-:W-:Y:S02]  /*4090*/  LOP3.LUT R12, R12, UR4, RZ, 0x3c, !PT ;  /* 0x000000040c0c7c12 */ /* 0x000fe4000f8e3cff */
[----:B-1----:R-:W-:-:S04]  /*40a0*/  SHF.L.U32 R5, R9, 0x1f, RZ ;  /* 0x0000001f09057819 */ /* 0x002fc800000006ff */
[----:B------:R-:W1:Y:S02]  /*40b0*/  SYNCS.PHASECHK.TRANS64.TRYWAIT P1, [R0+URZ+0x260], R5 ;  /* 0x00026005000075a7 */ /* 0x000e6400080211ff */
[----:B-1----:R-:W-:Y:S05]  /*40c0*/  @!P1 BRA `(.L_x_83) ;  /* 0x0000004c000c9947 */ /* 0x002fea0003800000 */
.L_x_223:
[----:B------:R-:W-:Y:S01]  /*40d0*/  LEA R4, R11, UR37, 0x4 ;  /* 0x000000250b047c11 */ /* 0x000fe2000f8e20ff */
[----:B-1----:R-:W-:Y:S01]  /*40e0*/  VIADD R0, R0, 0x270 ;  /* 0x0000027000007836 */ /* 0x002fe20000000000 */
[----:B------:R-:W-:Y:S01]  /*40f0*/  SEL R3, R3, RZ, P0 ;  /* 0x000000ff03037207 */ /* 0x000fe20000000000 */
[----:B------:R-:W-:-:S03]  /*4100*/  VIADD R11, R11, 0x1 ;  /* 0x000000010b0b7836 */ /* 0x000fc60000000000 */
[----:B------:R-:W1:Y:S01]  /*4110*/  LDS.128 R4, [R4+0x2f0] ;  /* 0x0002f00004047984 */ /* 0x000e620000000c00 */
[----:B------:R-:W-:Y:S02]  /*4120*/  PRMT R0, RZ, 0x654, R0 ;  /* 0x00000654ff007816 */ /* 0x000fe40000000000 */
[C---:B------:R-:W-:Y:S01]  /*4130*/  ISETP.NE.AND P1, PT, R11.reuse, 0x2, PT ;  /* 0x000000020b00780c */ /* 0x040fe20003f25270 */
[----:B------:R-:W-:Y:S01]  /*4140*/  @!PT LDS RZ, [RZ] ;  /* 0x00000000fffff984 */ /* 0x000fe20000000800 */
[----:B------:R-:W-:Y:S01]  /*4150*/  @!PT LDS RZ, [RZ] ;  /* 0x00000000fffff984 */ /* 0x000fe20000000800 */
[----:B------:R-:W-:Y:S01]  /*4160*/  @!PT LDS RZ, [RZ] ;  /* 0x00000000fffff984 */ /* 0x000fe20000000800 */
[----:B------:R-:W-:Y:S01]  /*4170*/  @!PT LDS RZ, [RZ] ;  /* 0x00000000fffff984 */ /* 0x000fe20000000800 */
[----:B------:R2:W-:Y:S06]  /*4180*/  MEMBAR.ALL.CTA ;  /* 0x0000000000007992 */ /* 0x0005ec0000008000 */
[----:B--2---:R-:W2:Y:S01]  /*4190*/  FENCE.VIEW.ASYNC.S ;  /* 0x00000000000073c6 */ /* 0x004ea20000000000 */
[----:B------:R-:W-:Y:S01]  /*41a0*/  SEL R11, R11, RZ, P1 ;  /* 0x000000ff0b0b7207 */ /* 0x000fe20000800000 */
[----:B--2---:R2:W-:Y:S01]  /*41b0*/  SYNCS.ARRIVE.TRANS64.RED.A1T0 RZ, [R0+URZ], RZ ;  /* 0x000000ff00ff79a7 */ /* 0x0045e200081004ff */
[----:B-1----:R-:W-:-:S02]  /*41c0*/  LOP3.LUT P3, RZ, R6, 0x1, RZ, 0xc0, !PT ;  /* 0x0000000106ff7812 */ /* 0x002fc4000786c0ff */
[----:B------:R-:W-:-:S04]  /*41d0*/  SEL R5, RZ, 0x1, P0 ;  /* 0x00000001ff057807 */ /* 0x000fc80000000000 */
[----:B------:R-:W-:Y:S02]  /*41e0*/  LOP3.LUT R8, R8, R5, RZ, 0x3c, !PT ;  /* 0x0000000508087212 */ /* 0x000fe400078e3cff */
[----:B--2---:R-:W-:-:S04]  /*41f0*/  SEL R0, RZ, 0x1, P1 ;  /* 0x00000001ff007807 */ /* 0x004fc80000800000 */
[----:B------:R-:W-:Y:S01]  /*4200*/  LOP3.LUT R9, R9, R0, RZ, 0x3c, !PT ;  /* 0x0000000009097212 */ /* 0x000fe200078e3cff */
[----:B------:R-:W-:Y:S06]  /*4210*/  @P3 BRA `(.L_x_84) ;  /* 0xfffffffc002c3947 */ /* 0x000fec000383ffff */
[----:B------:R-:W-:Y:S01]  /*4220*/  ULEA UR5, UR6, UR37, 0x3 ;  /* 0x0000002506057291 */ /* 0x000fe2000f8e18ff */
[----:B------:R-:W-:-:S08]  /*4230*/  SHF.L.U32 R3, R12, 0x1f, RZ ;  /* 0x0000001f0c037819 */ /* 0x000fd000000006ff */
[----:B------:R-:W1:Y:S02]  /*4240*/  SYNCS.PHASECHK.TRANS64 P0, [UR5+0x270], R3 ;  /* 0x00027003ff0075a7 */ /* 0x000e640008001005 */
[----:B-1----:R-:W-:Y:S05]  /*4250*/  @P0 BRA `(.L_x_85) ;  /* 0x0000000000080947 */ /* 0x002fea0003800000 */
[----:B------:R-:W1:Y:S02]  /*4260*/  SYNCS.PHASECHK.TRANS64.TRYWAIT P0, [UR5+0x270], R3 ;  /* 0x00027003ff0075a7 */ /* 0x000e640008001105 */
[----:B-1----:R-:W-:Y:S05]  /*4270*/  @!P0 BRA `(.L_x_86) ;  /* 0x0000004800b48947 */ /* 0x002fea0003800000 */
.L_x_85:
[----:B------:R-:W-:-:S04]  /*4280*/  UIADD3 UR4, UPT, UPT, UR6, 0x1, URZ ;  /* 0x0000000106047890 */ /* 0x000fc8000fffe0ff */
[----:B------:R-:W-:-:S04]  /*4290*/  UISETP.NE.AND UP0, UPT, UR4, 0x2, UPT ;  /* 0x000000020400788c */ /* 0x000fc8000bf05270 */
[----:B------:R-:W-:Y:S02]  /*42a0*/  USEL UR7, URZ, 0x1, UP0 ;  /* 0x00000001ff077887 */ /* 0x000fe40008000000 */
[----:B------:R-:W-:-:S04]  /*42b0*/  USEL UR4, UR4, URZ, UP0 ;  /* 0x000000ff04047287 */ /* 0x000fc80008000000 */
[----:B------:R-:W-:Y:S01]  /*42c0*/  ULEA UR4, UR4, UR37, 0x3 ;  /* 0x0000002504047291 */ /* 0x000fe2000f8e18ff */
[----:B-1----:R-:W-:-:S04]  /*42d0*/  LOP3.LUT R3, R12, UR7, RZ, 0x3c, !PT ;  /* 0x000000070c037c12 */ /* 0x002fc8000f8e3cff */
[----:B------:R-:W-:-:S04]  /*42e0*/  SHF.L.U32 R0, R3, 0x1f, RZ ;  /* 0x0000001f03007819 */ /* 0x000fc800000006ff */
[----:B------:R-:W1:Y:S02]  /*42f0*/  SYNCS.PHASECHK.TRANS64 P0, [UR4+0x270], R0 ;  /* 0x00027000ff0075a7 */ /* 0x000e640008001004 */
[----:B-1----:R-:W-:Y:S05]  /*4300*/  @P0 EXIT ;  /* 0x000000000000094d */ /* 0x002fea0003800000 */
[----:B------:R-:W-:Y:S02]  /*4310*/  SHF.L.U32 R3, R3, 0x1f, RZ ;  /* 0x0000001f03037819 */ /* 0x000fe400000006ff */
[----:B------:R-:W-:-:S07]  /*4320*/  MOV R0, UR4 ;  /* 0x0000000400007c02 */ /* 0x000fce0008000f00 */
.L_x_87:
[----:B-1----:R1:W2:Y:S02]  /*4330*/  SYNCS.PHASECHK.TRANS64.TRYWAIT P0, [R0+URZ+0x270], R3 ;  /* 0x00027003000075a7 */ /* 0x0022a400080011ff */
[----:B--2---:R-:W-:Y:S05]  /*4340*/  @!P0 NANOSLEEP.SYNCS 0x989680 ;  /* 0x009896800000895d */ /* 0x004fea0003900000 */
[----:B------:R-:W2:Y:S02]  /*4350*/  @!P0 SYNCS.PHASECHK.TRANS64 P0, [R0+URZ+0x270], R3 ;  /* 0x00027003000085a7 */ /* 0x000ea400080010ff */
[----:B--2---:R-:W-:Y:S05]  /*4360*/  @P0 EXIT ;  /* 0x000000000000094d */ /* 0x004fea0003800000 */
[----:B------:R-:W-:Y:S05]  /*4370*/  BRA `(.L_x_87) ;  /* 0xfffffffc00ec7947 */ /* 0x000fea000383ffff */
.L_x_80:
[----:B------:R-:W-:Y:S05]  /*4380*/  BRA.U UP4, `(.L_x_88) ;  /* 0x0000001104a07547 */ /* 0x000fea000b800000 */
[----:B------:R-:W-:Y:S01]  /*4390*/  UMOV UR6, 0x40 ;  /* 0x0000004000067882 */ /* 0x000fe20000000000 */
[----:B------:R-:W-:Y:S01]  /*43a0*/  NOP ;  /* 0x0000000000007918 */ /* 0x000fe20000000000 */
[----:B------:R-:W-:Y:S01]  /*43b0*/  ULEA UR6, UR37, UR6, 0x18 ;  /* 0x0000000625067291 */ /* 0x000fe2000f8ec0ff */
[----:B------:R-:W-:Y:S02]  /*43c0*/  UMOV UR7, 0x400 ;  /* 0x0000040000077882 */ /* 0x000fe40000000000 */
[----:B------:R-:W-:-:S06]  /*43d0*/  ULEA UR37, UR37, UR7, 0x18 ;  /* 0x0000000725257291 */ /* 0x000fcc000f8ec0ff */
[----:B------:R-:W1:Y:S02]  /*43e0*/  LDS.U8 R2, [UR6+0x1c] ;  /* 0x00001c06ff027984 */ /* 0x000e640008000000 */
[----:B-1----:R-:W-:-:S13]  /*43f0*/  ISETP.NE.AND P0, PT, R2, RZ, PT ;  /* 0x000000ff0200720c */ /* 0x002fda0003f05270 */
[----:B------:R-:W-:Y:S05]  /*4400*/  @P0 BRA `(.L_x_89) ;  /* 0x0000000400080947 */ /* 0x000fea0003800000 */
[----:B------:R-:W-:Y:S02]  /*4410*/  UISETP.NE.U32.AND UP0, UPT, UR5, 0x1, UPT ;  /* 0x000000010500788c */ /* 0x000fe4000bf05070 */
[----:B------:R-:W-:-:S07]  /*4420*/  UIADD3 UR8, UPT, UPT, UR6, 0x8, URZ ;  /* 0x0000000806087890 */ /* 0x000fce000fffe0ff */
[----:B------:R-:W-:Y:S05]  /*4430*/  BRA.U !UP0, `(.L_x_90) ;  /* 0x00000001089c7547 */ /* 0x000fea000b800000 */
[----:B------:R-:W-:Y:S01]  /*4440*/  ELECT P0, URZ, PT ;  /* 0x0000000000ff782f */ /* 0x000fe20003800000 */
[----:B------:R-:W-:-:S12]  /*4450*/  BSSY B0, `(.L_x_90) ;  /* 0x0000025000007945 */ /* 0x000fd80003800000 */
[----:B------:R-:W-:Y:S05]  /*4460*/  @!P0 BRA `(.L_x_91) ;  /* 0x00000000008c8947 */ /* 0x000fea0003800000 */
[----:B------:R-:W-:-:S05]  /*4470*/  UMOV UR7, 0x10 ;  /* 0x0000001000077882 */ /* 0x000fca0000000000 */
[----:B------:R-:W-:Y:S04]  /*4480*/  DEPBAR.LE SB1, 0x36 ;  /* 0x00009d800000791a */ /* 0x000fe80000000000 */
[----:B------:R-:W1:Y:S02]  /*4490*/  UTCATOMSWS.2CTA.FIND_AND_SET.ALIGN UP1, UR7, UR7 ;  /* 0x00000007000775e3 */ /* 0x000e640008220800 */
[----:B-1----:R-:W-:Y:S01]  /*44a0*/  MOV R11, UR7 ;  /* 0x00000007000b7c02 */ /* 0x002fe20008000f00 */
[----:B------:R-:W-:Y:S06]  /*44b0*/  BRA.U UP1, `(.L_x_92) ;  /* 0x0000000101187547 */ /* 0x000fec000b800000 */
.L_x_93:
[----:B------:R-:W-:Y:S05]  /*44c0*/  NANOSLEEP 0x64 ;  /* 0x000000640000795d */ /* 0x000fea0003800000 */
[----:B------:R-:W-:-:S05]  /*44d0*/  UMOV UR7, 0x10 ;  /* 0x0000001000077882 */ /* 0x000fca0000000000 */
[----:B------:R-:W-:Y:S04]  /*44e0*/  DEPBAR.LE SB1, 0x36 ;  /* 0x00009d800000791a */ /* 0x000fe80000000000 */
[----:B------:R-:W1:Y:S02]  /*44f0*/  UTCATOMSWS.2CTA.FIND_AND_SET.ALIGN UP1, UR7, UR7 ;  /* 0x00000007000775e3 */ /* 0x000e640008220800 */
[----:B-1----:R-:W-:Y:S01]  /*4500*/  MOV R11, UR7 ;  /* 0x00000007000b7c02 */ /* 0x002fe20008000f00 */
[----:B------:R-:W-:Y:S05]  /*4510*/  BRA.U !UP1, `(.L_x_93) ;  /* 0xfffffffd09e87547 */ /* 0x000fea000b83ffff */
.L_x_92:
[----:B------:R-:W1:Y:S01]  /*4520*/  LDS R5, [UR6+0x10] ;  /* 0x00001006ff057984 */ /* 0x000e620008000800 */
[----:B------:R-:W-:Y:S01]  /*4530*/  IMAD.U32 R3, RZ, RZ, UR37 ;  /* 0x00000025ff037e24 */ /* 0x000fe2000f8e00ff */
[----:B------:R-:W-:-:S03]  /*4540*/  MOV R2, UR4 ;  /* 0x0000000400027c02 */ /* 0x000fc60008000f00 */
[----:B------:R-:W-:Y:S01]  /*4550*/  VIADD R3, R3, 0x310 ;  /* 0x0000031003037836 */ /* 0x000fe20000000000 */
[----:B-1----:R-:W-:-:S04]  /*4560*/  SHF.L.U32 R5, R5, 0x1f, RZ ;  /* 0x0000001f05057819 */ /* 0x002fc800000006ff */
[----:B------:R-:W1:Y:S02]  /*4570*/  SYNCS.PHASECHK.TRANS64.TRYWAIT P0, [UR6+0x8], R5 ;  /* 0x00000805ff0075a7 */ /* 0x000e640008001106 */
[----:B-1----:R-:W-:Y:S05]  /*4580*/  @P0 BRA `(.L_x_94) ;  /* 0x0000000000080947 */ /* 0x002fea0003800000 */
[----:B------:R-:W1:Y:S02]  /*4590*/  SYNCS.PHASECHK.TRANS64.TRYWAIT P0, [UR6+0x8], R5 ;  /* 0x00000805ff0075a7 */ /* 0x000e640008001106 */
[----:B-1----:R-:W-:Y:S05]  /*45a0*/  @!P0 BRA `(.L_x_95) ;  /* 0x0000004800008947 */ /* 0x002fea0003800000 */
.L_x_94:
[----:B-1----:R-:W-:Y:S01]  /*45b0*/  HFMA2 R4, -RZ, RZ, 0, 5.9604644775390625e-08 ;  /* 0x00000001ff047431 */ /* 0x002fe200000001ff */
[----:B------:R-:W-:Y:S01]  /*45c0*/  UPRMT UR7, UR4, 0x654, UR8 ;  /* 0x0000065404077896 */ /* 0x000fe20008000008 */
[----:B------:R-:W-:Y:S01]  /*45d0*/  IMAD.MOV.U32 R6, RZ, RZ, 0xffff ;  /* 0x0000ffffff067424 */ /* 0x000fe200078e00ff */
[----:B------:R-:W-:Y:S01]  /*45e0*/  PRMT R2, R2, 0x654, R3 ;  /* 0x0000065402027816 */ /* 0x000fe20000000003 */
[----:B------:R-:W-:Y:S02]  /*45f0*/  IMAD.MOV.U32 R5, RZ, RZ, 0x4 ;  /* 0x00000004ff057424 */ /* 0x000fe400078e00ff */
[----:B------:R-:W-:Y:S01]  /*4600*/  IMAD.SHL.U32 R9, R11, 0x20, RZ ;  /* 0x000000200b097824 */ /* 0x000fe200078e00ff */
[----:B------:R-:W-:Y:S02]  /*4610*/  MOV R3, UR7 ;  /* 0x0000000700037c02 */ /* 0x000fe40008000f00 */
[-C--:B------:R-:W-:Y:S01]  /*4620*/  SHF.L.U32 R7, R6, R11.reuse, RZ ;  /* 0x0000000b06077219 */ /* 0x080fe200000006ff */
[----:B------:R1:W-:Y:S01]  /*4630*/  SYNCS.ARRIVE.TRANS64.RED RZ, [UR7], R5 ;  /* 0x00000005ffff79a7 */ /* 0x0003e20008000407 */
[----:B------:R-:W-:Y:S01]  /*4640*/  SHF.L.U32 R6, R4, R11, RZ ;  /* 0x0000000b04067219 */ /* 0x000fe200000006ff */
[----:B------:R1:W-:Y:S04]  /*4650*/  STS [UR37+0x310], R9 ;  /* 0x00031009ff007988 */ /* 0x0003e80008000825 */
[----:B------:R1:W-:Y:S04]  /*4660*/  STAS [R2.64], R11 ;  /* 0x0000000b02007dbd */ /* 0x0003e8000c0008ff */
[----:B------:R1:W-:Y:S04]  /*4670*/  ATOMS.OR RZ, [UR6+0x14], R7 ;  /* 0x00001407ffff798c */ /* 0x0003e8000b000006 */
[----:B------:R1:W-:Y:S04]  /*4680*/  ATOMS.OR RZ, [UR6+0x18], R6 ;  /* 0x00001806ffff798c */ /* 0x0003e8000b000006 */
[----:B------:R1:W-:Y:S02]  /*4690*/  ATOMS.XOR RZ, [UR6+0x10], R4 ;  /* 0x00001004ffff798c */ /* 0x0003e4000b800006 */
.L_x_91:
[----:B------:R-:W-:Y:S05]  /*46a0*/  BSYNC B0 ;  /* 0x0000000000007941 */ /* 0x000fea0003800000 */
.L_x_90:
[----:B------:R-:W-:Y:S05]  /*46b0*/  BRA.U UP0, `(.L_x_96) ;  /* 0x00000001006c7547 */ /* 0x000fea000b800000 */
[----:B------:R-:W-:-:S03]  /*46c0*/  UMOV UR7, 0xffffffff ;  /* 0xffffffff00077882 */ /* 0x000fc60000000000 */
[----:B------:R-:W-:Y:S05]  /*46d0*/  BRA.DIV UR7, `(.L_x_97) ;  /* 0x0000004607cc7947 */ /* 0x000fea000b800000 */
[----:B------:R-:W-:-:S13]  /*46e0*/  ELECT P6, URZ, PT ;  /* 0x0000000000ff782f */ /* 0x000fda00038c0000 */
.L_x_227:
[----:B------:R-:W-:Y:S05]  /*46f0*/  @!P6 BRA `(.L_x_96) ;  /* 0x00000000005ce947 */ /* 0x000fea0003800000 */
[----:B-1----:R-:W1:Y:S02]  /*4700*/  LDS R3, [UR6+0x10] ;  /* 0x00001006ff037984 */ /* 0x002e640008000800 */
[----:B-1----:R-:W-:-:S04]  /*4710*/  SHF.L.U32 R3, R3, 0x1f, RZ ;  /* 0x0000001f03037819 */ /* 0x002fc800000006ff */
[----:B------:R-:W1:Y:S02]  /*4720*/  SYNCS.PHASECHK.TRANS64.TRYWAIT P0, [UR6+0x8], R3 ;  /* 0x00000803ff0075a7 */ /* 0x000e640008001106 */
[----:B-1----:R-:W-:Y:S05]  /*4730*/  @P0 BRA `(.L_x_98) ;  /* 0x0000000000080947 */ /* 0x002fea0003800000 */
[----:B------:R-:W1:Y:S02]  /*4740*/  SYNCS.PHASECHK.TRANS64.TRYWAIT P0, [UR6+0x8], R3 ;  /* 0x00000803ff0075a7 */ /* 0x000e640008001106 */
[----:B-1----:R-:W-:Y:S05]  /*4750*/  @!P0 BRA `(.L_x_99) ;  /* 0x0000004400cc8947 */ /* 0x002fea0003800000 */
.L_x_98:
[----:B------:R-:W2:Y:S01]  /*4760*/  LDS R5, [UR37+0x310] ;  /* 0x00031025ff057984 */ /* 0x000ea20008000800 */
[----:B-1----:R-:W-:Y:S02]  /*4770*/  HFMA2 R2, -RZ, RZ, 0, 5.9604644775390625e-08 ;  /* 0x00000001ff027431 */ /* 0x002fe400000001ff */
[----:B------:R-:W-:Y:S01]  /*4780*/  IMAD.MOV.U32 R3, RZ, RZ, 0xffff ;  /* 0x0000ffffff037424 */ /* 0x000fe200078e00ff */
[----:B------:R-:W-:Y:S01]  /*4790*/  UPRMT UR7, UR4, 0x654, UR8 ;  /* 0x0000065404077896 */ /* 0x000fe20008000008 */
[----:B--2---:R-:W-:-:S03]  /*47a0*/  IMAD.SHL.U32 R4, R5, 0x20, RZ ;  /* 0x0000002005047824 */ /* 0x004fc600078e00ff */
[-C--:B------:R-:W-:Y:S02]  /*47b0*/  SHF.L.U32 R3, R3, R5.reuse, RZ ;  /* 0x0000000503037219 */ /* 0x080fe400000006ff */
[----:B------:R-:W-:Y:S01]  /*47c0*/  SHF.L.U32 R5, R2, R5, RZ ;  /* 0x0000000502057219 */ /* 0x000fe200000006ff */
[----:B------:R2:W-:Y:S04]  /*47d0*/  STS [UR37+0x310], R4 ;  /* 0x00031004ff007988 */ /* 0x0005e80008000825 */
[----:B------:R2:W-:Y:S04]  /*47e0*/  ATOMS.OR RZ, [UR6+0x14], R3 ;  /* 0x00001403ffff798c */ /* 0x0005e8000b000006 */
[----:B------:R2:W-:Y:S01]  /*47f0*/  ATOMS.OR RZ, [UR6+0x18], R5 ;  /* 0x00001805ffff798c */ /* 0x0005e2000b000006 */
[----:B------:R-:W-:Y:S03]  /*4800*/  SYNCS.ARRIVE.TRANS64.RED.A1T0 RZ, [UR7], RZ ;  /* 0x000000ffffff79a7 */ /* 0x000fe60008100407 */
[----:B------:R2:W-:Y:S01]  /*4810*/  ATOMS.XOR RZ, [UR6+0x10], R2 ;  /* 0x00001002ffff798c */ /* 0x0005e2000b800006 */
[----:B------:R-:W-:Y:S05]  /*4820*/  BRA `(.L_x_96) ;  /* 0x0000000000107947 */ /* 0x000fea0003800000 */
.L_x_89:
[----:B------:R-:W-:-:S05]  /*4830*/  MOV R2, 0xffffffff ;  /* 0xffffffff00027802 */ /* 0x000fca0000000f00 */
[----:B------:R1:W-:Y:S02]  /*4840*/  STS [UR37+0x310], R2 ;  /* 0x00031002ff007988 */ /* 0x0003e40008000825 */
[----:B-1----:R-:W-:Y:S02]  /*4850*/  MOV R2, 0x4870 ;  /* 0x0000487000027802 */ /* 0x002fe40000000f00 */
[----:B-----5:R-:W-:Y:S05]  /*4860*/  CALL.REL.NOINC `($__internal_1_$__cuda_sm10x_tcgen05_guardrail_trap_phase_invalid_during_alloc) ;  /* 0x0000004800d47944 */ /* 0x020fea0003c00000 */
.L_x_96:
[----:B------:R-:W-:Y:S05]  /*4870*/  WARPSYNC.ALL ;  /* 0x0000000000007948 */ /* 0x000fea0003800000 */
[----:B------:R-:W3:Y:S01]  /*4880*/  S2UR UR8, SR_CgaCtaId ;  /* 0x00000000000879c3 */ /* 0x000ee20000008800 */
[----:B------:R-:W-:Y:S01]  /*4890*/  UMOV UR6, 0x400 ;  /* 0x0000040000067882 */ /* 0x000fe20000000000 */
[----:B------:R-:W-:-:S06]  /*48a0*/  NOP ;  /* 0x0000000000007918 */ /* 0x000fcc0000000000 */
[----:B------:R-:W-:Y:S06]  /*48b0*/  BAR.ARV 0x6, 0xa0 ;  /* 0x0182800000007b1d */ /* 0x000fec0000002000 */
[----:B------:R-:W-:Y:S01]  /*48c0*/  LOP3.LUT R0, R0, 0xffff, RZ, 0xc0, !PT ;  /* 0x0000ffff00007812 */ /* 0x000fe200078ec0ff */
[----:B-1----:R-:W-:Y:S01]  /*48d0*/  IMAD.MOV.U32 R9, RZ, RZ, 0x1 ;  /* 0x00000001ff097424 */ /* 0x002fe200078e00ff */
[----:B------:R-:W-:Y:S01]  /*48e0*/  LOP3.LUT R8, R8, 0xffff, RZ, 0xc0, !PT ;  /* 0x0000ffff08087812 */ /* 0x000fe200078ec0ff */
[----:B------:R-:W-:Y:S01]  /*48f0*/  UMOV UR22, URZ ;  /* 0x000000ff00167c82 */ /* 0x000fe20008000000 */
[----:B------:R-:W-:Y:S01]  /*4900*/  R2UR UR12, R0 ;  /* 0x00000000000c72ca */ /* 0x000fe200000e0000 */
[----:B------:R-:W-:Y:S01]  /*4910*/  UMOV UR21, URZ ;  /* 0x000000ff00157c82 */ /* 0x000fe20008000000 */
[----:B------:R-:W-:Y:S01]  /*4920*/  R2UR UR13, R8 ;  /* 0x00000000080d72ca */ /* 0x000fe200000e0000 */
[----:B------:R-:W-:Y:S01]  /*4930*/  IMAD.MOV.U32 R8, RZ, RZ, RZ ;  /* 0x000000ffff087224 */ /* 0x000fe200078e00ff */
[----:B------:R-:W-:Y:S01]  /*4940*/  UMOV UR20, URZ ;  /* 0x000000ff00147c82 */ /* 0x000fe20008000000 */
[----:B------:R-:W-:-:S02]  /*4950*/  UISETP.NE.AND UP2, UPT, UR5, URZ, UPT ;  /* 0x000000ff0500728c */ /* 0x000fc4000bf45270 */
[----:B---3--:R-:W-:Y:S01]  /*4960*/  ULEA UR8, UR8, UR6, 0x18 ;  /* 0x0000000608087291 */ /* 0x008fe2000f8ec0ff */
[----:B------:R-:W1:Y:S03]  /*4970*/  LDCU UR6, c[0x0][0x38c] ;  /* 0x00007180ff0677ac */ /* 0x000e660008000800 */
[----:B------:R-:W-:Y:S02]  /*4980*/  UIADD3 UR14, UPT, UPT, UR8, 0x2600, URZ ;  /* 0x00002600080e7890 */ /* 0x000fe4000fffe0ff */
[----:B------:R-:W-:-:S03]  /*4990*/  UIADD3 UR15, UPT, UPT, UR8, 0x26600, URZ ;  /* 0x00026600080f7890 */ /* 0x000fc6000fffe0ff */
[----:B--2---:R-:W2:Y:S01]  /*49a0*/  LDS R2, [UR8+0x310] ;  /* 0x00031008ff027984 */ /* 0x004ea20008000800 */
[----:B------:R-:W-:Y:S02]  /*49b0*/  USHF.R.U32.HI UR14, URZ, 0x4, UR14 ;  /* 0x00000004ff0e7899 */ /* 0x000fe4000801160e */
[----:B------:R-:W-:Y:S02]  /*49c0*/  USHF.R.U32.HI UR15, URZ, 0x4, UR15 ;  /* 0x00000004ff0f7899 */ /* 0x000fe4000801160f */
[----:B------:R-:W-:Y:S02]  /*49d0*/  ULOP3.LUT UR14, UR14, 0x3fff, URZ, 0xc0, !UPT ;  /* 0x00003fff0e0e7892 */ /* 0x000fe4000f8ec0ff */
[----:B------:R-:W-:Y:S02]  /*49e0*/  ULOP3.LUT UR15, UR15, 0x3fff, URZ, 0xc0, !UPT ;  /* 0x00003fff0f0f7892 */ /* 0x000fe4000f8ec0ff */
[----:B------:R-:W-:Y:S02]  /*49f0*/  ULOP3.LUT UR14, UR14, 0x10000, URZ, 0xfc, !UPT ;  /* 0x000100000e0e7892 */ /* 0x000fe4000f8efcff */
[----:B-1----:R-:W-:-:S02]  /*4a00*/  UIADD3 UR6, UPT, UPT, UR6, 0x3f, URZ ;  /* 0x0000003f06067890 */ /* 0x002fc4000fffe0ff */
[----:B------:R-:W-:Y:S02]  /*4a10*/  ULOP3.LUT UR15, UR15, 0x10000, URZ, 0xfc, !UPT ;  /* 0x000100000f0f7892 */ /* 0x000fe4000f8efcff */
[----:B------:R-:W-:Y:S01]  /*4a20*/  USHF.R.S32.HI UR7, URZ, 0x1f, UR6 ;  /* 0x0000001fff077899 */ /* 0x000fe20008011406 */
[----:B------:R-:W-:Y:S01]  /*4a30*/  UMOV UR28, 0x0 ;  /* 0x00000000001c7882 */ /* 0x000fe20000000000 */
[----:B------:R-:W-:Y:S02]  /*4a40*/  UMOV UR29, 0x8100010 ;  /* 0x08100010001d7882 */ /* 0x000fe40000000000 */
[----:B------:R-:W-:Y:S01]  /*4a50*/  ULEA.HI UR7, UR7, UR6, URZ, 0x6 ;  /* 0x0000000607077291 */ /* 0x000fe2000f8f30ff */
[----:B------:R-:W-:Y:S01]  /*4a60*/  UMOV UR26, 0x0 ;  /* 0x00000000001a7882 */ /* 0x000fe20000000000 */
[----:B------:R-:W-:Y:S02]  /*4a70*/  UMOV UR27, 0x8100010 ;  /* 0x08100010001b7882 */ /* 0x000fe40000000000 */
[----:B------:R-:W-:-:S04]  /*4a80*/  USHF.R.S32.HI UR7, URZ, 0x6, UR7 ;  /* 0x00000006ff077899 */ /* 0x000fc80008011407 */
[----:B------:R-:W-:-:S04]  /*4a90*/  UISETP.LT.AND UP0, UPT, UR7, 0x1, UPT ;  /* 0x000000010700788c */ /* 0x000fc8000bf01270 */
[----:B------:R-:W-:Y:S01]  /*4aa0*/  USEL UR23, UR7, 0x1, !UP0 ;  /* 0x0000000107177887 */ /* 0x000fe2000c000000 */
[----:B--2---:R-:W-:Y:S02]  /*4ab0*/  R2UR UR24, R2 ;  /* 0x00000000021872ca */ /* 0x004fe400000e0000 */
[----:B------:R-:W-:-:S13]  /*4ac0*/  CS2R R2, SRZ ;  /* 0x0000000000027805 */ /* 0x000fda000001ff00 */
.L_x_107:
[C---:B------:R-:W-:Y:S02]  /*4ad0*/  LEA R0, R8.reuse, UR8, 0x3 ;  /* 0x0000000808007c11 */ /* 0x040fe4000f8e18ff */
[----:B------:R-:W-:Y:S02]  /*4ae0*/  SHF.L.U32 R5, R3, 0x1f, RZ ;  /* 0x0000001f03057819 */ /* 0x000fe400000006ff */
[----:B------:R-:W-:Y:S02]  /*4af0*/  LEA R4, R8, UR8, 0x4 ;  /* 0x0000000808047c11 */ /* 0x000fe4000f8e20ff */
[----:B------:R-:W1:Y:S02]  /*4b00*/  SYNCS.PHASECHK.TRANS64.TRYWAIT P0, [R0+URZ+0x260], R5 ;  /* 0x00026005000075a7 */ /* 0x000e6400080011ff */
[----:B-1-34-:R-:W-:Y:S05]  /*4b10*/  @!P0 BRA `(.L_x_100) ;  /* 0x0000004000f48947 */ /* 0x01afea0003800000 */
.L_x_228:
[----:B-1----:R-:W1:Y:S01]  /*4b20*/  LDS.128 R4, [R4+0x2f0] ;  /* 0x0002f00004047984 */ /* 0x002e620000000c00 */
[----:B------:R-:W-:Y:S02]  /*4b30*/  VIADD R0, R0, 0x270 ;  /* 0x0000027000007836 */ /* 0x000fe40000000000 */
[----:B------:R-:W-:Y:S01]  /*4b40*/  VIADD R8, R8, 0x1 ;  /* 0x0000000108087836 */ /* 0x000fe20000000000 */
[----:B------:R-:W-:Y:S01]  /*4b50*/  @!PT LDS RZ, [RZ] ;  /* 0x00000000fffff984 */ /* 0x000fe20000000800 */
[----:B------:R-:W-:Y:S01]  /*4b60*/  @!PT LDS RZ, [RZ] ;  /* 0x00000000fffff984 */ /* 0x000fe20000000800 */
[----:B------:R-:W-:Y:S01]  /*4b70*/  @!PT LDS RZ, [RZ] ;  /* 0x00000000fffff984 */ /* 0x000fe20000000800 */
[----:B------:R-:W-:Y:S01]  /*4b80*/  @!PT LDS RZ, [RZ] ;  /* 0x00000000fffff984 */ /* 0x000fe20000000800 */
[----:B------:R2:W-:Y:S06]  /*4b90*/  MEMBAR.ALL.CTA ;  /* 0x0000000000007992 */ /* 0x0005ec0000008000 */
[----:B--2---:R-:W2:Y:S01]  /*4ba0*/  FENCE.VIEW.ASYNC.S ;  /* 0x00000000000073c6 */ /* 0x004ea20000000000 */
[----:B------:R-:W-:-:S04]  /*4bb0*/  PRMT R0, RZ, 0x654, R0 ;  /* 0x00000654ff007816 */ /* 0x000fc80000000000 */
[----:B--2---:R2:W-:Y:S01]  /*4bc0*/  SYNCS.ARRIVE.TRANS64.RED.A1T0 RZ, [R0+URZ], RZ ;  /* 0x000000ff00ff79a7 */ /* 0x0045e200081004ff */
[----:B-1----:R-:W-:Y:S01]  /*4bd0*/  LOP3.LUT P1, RZ, R6, 0x1, RZ, 0xc0, !PT ;  /* 0x0000000106ff7812 */ /* 0x002fe2000782c0ff */
[----:B--2---:R-:W-:-:S12]  /*4be0*/  BRA.U UP2, `(.L_x_101) ;  /* 0x0000000102e07547 */ /* 0x004fd8000b800000 */
[----:B------:R-:W1:Y:S01]  /*4bf0*/  LDCU UR6, c[0x0][0x38c] ;  /* 0x00007180ff0677ac */ /* 0x000e620008000800 */
[----:B------:R-:W-:Y:S02]  /*4c00*/  PLOP3.LUT P2, PT, PT, PT, PT, 0x80, 0x8 ;  /* 0x000000000008781c */ /* 0x000fe40003f4f070 */
[----:B------:R-:W-:Y:S01]  /*4c10*/  SHF.L.U32 R5, R9, 0x1f, RZ ;  /* 0x0000001f09057819 */ /* 0x000fe200000006ff */
[----:B------:R-:W-:Y:S02]  /*4c20*/  ULEA UR10, UR22, UR8, 0x3 ;  /* 0x00000008160a7291 */ /* 0x000fe4000f8e18ff */
[----:B------:R-:W-:Y:S02]  /*4c30*/  ULEA UR11, UR22, UR24, 0x5 ;  /* 0x00000018160b7291 */ /* 0x000fe4000f8e28ff */
[----:B-1----:R-:W-:-:S06]  /*4c40*/  UISETP.GE.AND UP0, UPT, UR6, 0x1, UPT ;  /* 0x000000010600788c */ /* 0x002fcc000bf06270 */
[----:B------:R-:W-:-:S05]  /*4c50*/  PLOP3.LUT P0, PT, PT, PT, UP0, 0x80, 0x8 ;  /* 0x000000000008781c */ /* 0x000fca0003f0f008 */
[----:B------:R-:W-:-:S08]  /*4c60*/  @UP0 ULEA UR6, UR21, UR8, 0x3 ;  /* 0x0000000815060291 */ /* 0x000fd0000f8e18ff */
[----:B------:R-:W-:-:S04]  /*4c70*/  @P0 SHF.L.U32 R0, R2, 0x1f, RZ ;  /* 0x0000001f02000819 */ /* 0x000fc800000006ff */
[----:B------:R1:W2:Y:S01]  /*4c80*/  @P0 SYNCS.PHASECHK.TRANS64.TRYWAIT P2, [UR6], R0 ;  /* 0x00000000ff0005a7 */ /* 0x0002a20008041106 */
[----:B------:R-:W3:Y:S02]  /*4c90*/  SYNCS.PHASECHK.TRANS64.TRYWAIT P0, [UR10+0x2a0], R5 ;  /* 0x0002a005ff0075a7 */ /* 0x000ee4000800110a */
[----:B-123--:R-:W-:Y:S05]  /*4ca0*/  @!P0 BRA `(.L_x_102) ;  /* 0x0000004000a48947 */ /* 0x00efea0003800000 */
.L_x_230:
[----:B------:R-:W-:Y:S01]  /*4cb0*/  UMOV UR19, UR20 ;  /* 0x0000001400137c82 */ /* 0x000fe20008000000 */
[----:B------:R-:W-:Y:S05]  /*4cc0*/  BRA.U !UP0, `(.L_x_103) ;  /* 0x0000000108987547 */ /* 0x000fea000b800000 */
[----:B------:R-:W-:Y:S02]  /*4cd0*/  UIADD3 UR19, UPT, UPT, UR23, UR20, URZ ;  /* 0x0000001417137290 */ /* 0x000fe4000fffe0ff */
[----:B------:R-:W-:Y:S01]  /*4ce0*/  UPLOP3.LUT UP3, UPT, UPT, UPT, UPT, 0x40, 0x4 ;  /* 0x000000000004789c */ /* 0x000fe20003f6e870 */
[----:B------:R-:W-:Y:S01]  /*4cf0*/  UMOV UR18, UR7 ;  /* 0x0000000700127c82 */ /* 0x000fe20008000000 */
[----:B------:R-:W-:-:S09]  /*4d00*/  UMOV UR17, UR21 ;  /* 0x0000001500117c82 */ /* 0x000fd20008000000 */
.L_x_106:
[----:B--2---:R-:W-:Y:S01]  /*4d10*/  ULEA UR9, UR17, UR8, 0x3 ;  /* 0x0000000811097291 */ /* 0x004fe2000f8e18ff */
[----:B---3--:R-:W-:Y:S11]  /*4d20*/  @P2 BRA `(.L_x_104) ;  /* 0x00000000000c2947 */ /* 0x008ff60003800000 */
[----:B-1----:R-:W-:Y:S04]  /*4d30*/  SHF.L.U32 R5, R2, 0x1f, RZ ;  /* 0x0000001f02057819 */ /* 0x002fe800000006ff */
[----:B------:R-:W1:Y:S02]  /*4d40*/  SYNCS.PHASECHK.TRANS64.TRYWAIT P0, [UR9], R5 ;  /* 0x00000005ff0075a7 */ /* 0x000e640008001109 */
[----:B-1----:R-:W-:Y:S05]  /*4d50*/  @!P0 BRA `(.L_x_105) ;  /* 0x0000004000908947 */ /* 0x002fea0003800000 */
.L_x_104:
[----:B------:R-:W-:Y:S01]  /*4d60*/  UISETP.NE.AND UP0, UPT, UR18, 0x1, UPT ;  /* 0x000000011200788c */ /* 0x000fe2000bf05270 */
[----:B------:R-:W-:Y:S01]  /*4d70*/  PLOP3.LUT P2, PT, PT, PT, PT, 0x80, 0x8 ;  /* 0x000000000008781c */ /* 0x000fe20003f4f070 */
[----:B------:R-:W-:Y:S02]  /*4d80*/  UIADD3 UR21, UPT, UPT, UR17, 0x1, URZ ;  /* 0x0000000111157890 */ /* 0x000fe4000fffe0ff */
[----:B------:R-:W-:Y:S02]  /*4d90*/  ULEA UR30, UR17, UR15, 0x7 ;  /* 0x0000000f111e7291 */ /* 0x000fe4000f8e38ff */
[----:B------:R-:W-:Y:S01]  /*4da0*/  UISETP.NE.AND UP1, UPT, UR21, 0x24, UPT ;  /* 0x000000241500788c */ /* 0x000fe2000bf25270 */
[----:B------:R-:W-:Y:S01]  /*4db0*/  PLOP3.LUT P0, PT, PT, PT, UP0, 0x80, 0x8 ;  /* 0x000000000008781c */ /* 0x000fe20003f0f008 */
[----:B------:R-:W-:Y:S02]  /*4dc0*/  ULEA UR32, UR17, UR14, 0x8 ;  /* 0x0000000e11207291 */ /* 0x000fe4000f8e40ff */
[----:B------:R-:W-:Y:S02]  /*4dd0*/  USEL UR16, URZ, 0x1, UP1 ;  /* 0x00000001ff107887 */ /* 0x000fe40008800000 */
[----:B------:R-:W-:Y:S02]  /*4de0*/  USEL UR21, UR21, URZ, UP1 ;  /* 0x000000ff15157287 */ /* 0x000fe40008800000 */
[----:B------:R-:W-:Y:S02]  /*4df0*/  UIADD3 UR36, UPT, UPT, UR30, 0x2, URZ ;  /* 0x000000021e247890 */ /* 0x000fe4000fffe0ff */
[----:B------:R-:W-:Y:S01]  /*4e00*/  @UP0 ULEA UR6, UR21, UR8, 0x3 ;  /* 0x0000000815060291 */ /* 0x000fe2000f8e18ff */
[----:B------:R-:W-:Y:S01]  /*4e10*/  LOP3.LUT R2, R2, UR16, RZ, 0x3c, !PT ;  /* 0x0000001002027c12 */ /* 0x000fe2000f8e3cff */
[----:B------:R-:W-:Y:S02]  /*4e20*/  UIADD3 UR34, UPT, UPT, UR32, 0x2, URZ ;  /* 0x0000000220227890 */ /* 0x000fe4000fffe0ff */
[----:B------:R-:W-:Y:S01]  /*4e30*/  UIADD3 UR9, UPT, UPT, UR9, 0x120, URZ ;  /* 0x0000012009097890 */ /* 0x000fe2000fffe0ff */
[----:B-1----:R-:W-:Y:S01]  /*4e40*/  @P0 SHF.L.U32 R0, R2, 0x1f, RZ ;  /* 0x0000001f02000819 */ /* 0x002fe200000006ff */
[----:B------:R-:W-:Y:S01]  /*4e50*/  UMOV UR31, 0x80004020 ;  /* 0x80004020001f7882 */ /* 0x000fe20000000000 */
[----:B------:R-:W-:Y:S01]  /*4e60*/  UMOV UR33, 0x80004020 ;  /* 0x8000402000217882 */ /* 0x000fe20000000000 */
[----:B------:R-:W-:Y:S01]  /*4e70*/  UMOV UR37, 0x80004020 ;  /* 0x8000402000257882 */ /* 0x000fe20000000000 */
[----:B------:R2:W3:Y:S01]  /*4e80*/  @P0 SYNCS.PHASECHK.TRANS64.TRYWAIT P2, [UR6], R0 ;  /* 0x00000000ff0005a7 */ /* 0x0004e20008041106 */
[----:B------:R-:W-:Y:S01]  /*4e90*/  UIADD3 UR20, UPT, UPT, UR20, 0x1, URZ ;  /* 0x0000000114147890 */ /* 0x000fe2000fffe0ff */
[----:B------:R2:W-:Y:S01]  /*4ea0*/  UTCQMMA.2CTA gdesc[UR32], gdesc[UR30], tmem[UR11], tmem[UR28], idesc[UR29], UP3 ;  /* 0x00ff1c1e200075ea */ /* 0x0005e20009a0030b */
[----:B------:R-:W-:Y:S02]  /*4eb0*/  UIADD3 UR18, UPT, UPT, UR18, -0x1, URZ ;  /* 0xffffffff12127890 */ /* 0x000fe4000fffe0ff */
[----:B------:R-:W-:Y:S02]  /*4ec0*/  UISETP.NE.AND UP0, UPT, UR20, UR19, UPT ;  /* 0x000000131400728c */ /* 0x000fe4000bf05270 */
[----:B------:R-:W-:Y:S01]  /*4ed0*/  UPLOP3.LUT UP3, UPT, UPT, UPT, UPT, 0x80, 0x8 ;  /* 0x000000000008789c */ /* 0x000fe20003f6f070 */
[----:B------:R-:W-:Y:S01]  /*4ee0*/  UMOV UR35, 0x80004020 ;  /* 0x8000402000237882 */ /* 0x000fe20000000000 */
[----:B------:R-:W-:Y:S01]  /*4ef0*/  UMOV UR17, UR21 ;  /* 0x0000001500117c82 */ /* 0x000fe20008000000 */
[----:B------:R2:W-:Y:S01]  /*4f00*/  UTCQMMA.2CTA gdesc[UR34], gdesc[UR36], tmem[UR11], tmem[UR26], idesc[UR27], UPT ;  /* 0x00ff1a24220075ea */ /* 0x0005e2000ba0030b */
[----:B------:R2:W-:Y:S03]  /*4f10*/  UTCBAR.2CTA.MULTICAST [UR9], URZ, UR13 ;  /* 0x000000ff090073e9 */ /* 0x0005e6000820080d */
[----:B------:R-:W-:Y:S05]  /*4f20*/  BRA.U UP0, `(.L_x_106) ;  /* 0xfffffffd00787547 */ /* 0x000fea000b83ffff */
.L_x_103:
[----:B------:R-:W-:Y:S01]  /*4f30*/  UIADD3 UR10, UPT, UPT, UR10, 0x280, URZ ;  /* 0x000002800a0a7890 */ /* 0x000fe2000fffe0ff */
[----:B------:R-:W-:-:S08]  /*4f40*/  UMOV UR20, UR19 ;  /* 0x0000001300147c82 */ /* 0x000fd00008000000 */
[----:B------:R4:W-:Y:S01]  /*4f50*/  UTCBAR.2CTA.MULTICAST [UR10], URZ, UR12 ;  /* 0x000000ff0a0073e9 */ /* 0x0009e2000820080c */
[----:B------:R-:W-:Y:S02]  /*4f60*/  NOP ;  /* 0x0000000000007918 */ /* 0x000fe40000000000 */
.L_x_101:
[----:B------:R-:W-:Y:S01]  /*4f70*/  UIADD3 UR22, UPT, UPT, UR22, 0x1, URZ ;  /* 0x0000000116167890 */ /* 0x000fe2000fffe0ff */
[----:B------:R-:W-:-:S03]  /*4f80*/  ISETP.NE.AND P0, PT, R8, 0x2, PT ;  /* 0x000000020800780c */ /* 0x000fc60003f05270 */
[----:B------:R-:W-:Y:S01]  /*4f90*/  UISETP.NE.AND UP0, UPT, UR22, 0x4, UPT ;  /* 0x000000041600788c */ /* 0x000fe2000bf05270 */
[----:B-12---:R-:W-:Y:S02]  /*4fa0*/  SEL R0, RZ, 0x1, P0 ;  /* 0x00000001ff007807 */ /* 0x006fe40000000000 */
[----:B------:R-:W-:Y:S01]  /*4fb0*/  SEL R8, R8, RZ, P0 ;  /* 0x000000ff08087207 */ /* 0x000fe20000000000 */
[----:B------:R-:W-:Y:S01]  /*4fc0*/  USEL UR6, URZ, 0x1, UP0 ;  /* 0x00000001ff067887 */ /* 0x000fe20008000000 */
[----:B------:R-:W-:Y:S01]  /*4fd0*/  LOP3.LUT R3, R3, R0, RZ, 0x3c, !PT ;  /* 0x0000000003037212 */ /* 0x000fe200078e3cff */
[----:B------:R-:W-:-:S04]  /*4fe0*/  USEL UR22, UR22, URZ, UP0 ;  /* 0x000000ff16167287 */ /* 0x000fc80008000000 */
[----:B------:R-:W-:Y:S01]  /*4ff0*/  LOP3.LUT R9, R9, UR6, RZ, 0x3c, !PT ;  /* 0x0000000609097c12 */ /* 0x000fe2000f8e3cff */
[----:B------:R-:W-:Y:S07]  /*5000*/  @P1 BRA `(.L_x_107) ;  /* 0xfffffff800b01947 */ /* 0x000fee000383ffff */
[----:B------:R-:W1:Y:S01]  /*5010*/  S2UR UR6, SR_CgaCtaId ;  /* 0x00000000000679c3 */ /* 0x000e620000008800 */
[----:B------:R-:W-:Y:S01]  /*5020*/  ELECT P0, URZ, PT ;  /* 0x0000000000ff782f */ /* 0x000fe20003800000 */
[----:B------:R-:W-:Y:S01]  /*5030*/  HFMA2 R0, -RZ, RZ, 0, 5.9604644775390625e-08 ;  /* 0x00000001ff007431 */ /* 0x000fe200000001ff */
[----:B------:R-:W-:-:S05]  /*5040*/  UMOV UR7, 0x40 ;  /* 0x0000004000077882 */ /* 0x000fca0000000000 */
[----:B------:R-:W-:Y:S01]  /*5050*/  UVIRTCOUNT.DEALLOC.SMPOOL 0x80 ;  /* 0x000000800000784c */ /* 0x000fe20000000000 */
[----:B------:R-:W-:Y:S02]  /*5060*/  UISETP.NE.AND UP0, UPT, UR5, URZ, UPT ;  /* 0x000000ff0500728c */ /* 0x000fe4000bf05270 */
[----:B-1----:R-:W-:-:S09]  /*5070*/  ULEA UR6, UR6, UR7, 0x18 ;  /* 0x0000000706067291 */ /* 0x002fd2000f8ec0ff */
[----:B------:R1:W-:Y:S01]  /*5080*/  @P0 STS.U8 [UR6+0x1c], R0 ;  /* 0x00001c00ff000988 */ /* 0x0003e20008000006 */
[----:B------:R-:W-:Y:S05]  /*5090*/  BRA.U UP0, `(.L_x_108) ;  /* 0x0000000100a07547 */ /* 0x000fea000b800000 */
[----:B------:R-:W-:Y:S01]  /*50a0*/  UIADD3 UR5, UPT, UPT, UR8, 0x2a0, URZ ;  /* 0x000002a008057890 */ /* 0x000fe2000fffe0ff */
[----:B------:R-:W-:-:S03]  /*50b0*/  SHF.L.U32 R3, R9, 0x1f, RZ ;  /* 0x0000001f09037819 */ /* 0x000fc600000006ff */
[----:B------:R-:W-:-:S09]  /*50c0*/  ULEA UR7, UR22, UR5, 0x3 ;  /* 0x0000000516077291 */ /* 0x000fd2000f8e18ff */
[----:B------:R-:W2:Y:S02]  /*50d0*/  SYNCS.PHASECHK.TRANS64.TRYWAIT P0, [UR7], R3 ;  /* 0x00000003ff0075a7 */ /* 0x000ea40008001107 */
[----:B--2---:R-:W-:Y:S05]  /*50e0*/  @!P0 BRA `(.L_x_109) ;  /* 0x0000003c00c48947 */ /* 0x004fea0003800000 */
.L_x_233:
[----:B------:R-:W-:-:S04]  /*50f0*/  UIADD3 UR9, UPT, UPT, UR22, 0x1, URZ ;  /* 0x0000000116097890 */ /* 0x000fc8000fffe0ff */
[----:B------:R-:W-:-:S04]  /*5100*/  UISETP.NE.AND UP1, UPT, UR9, 0x4, UPT ;  /* 0x000000040900788c */ /* 0x000fc8000bf25270 */
[----:B----4-:R-:W-:Y:S02]  /*5110*/  USEL UR10, URZ, 0x1, UP1 ;  /* 0x00000001ff0a7887 */ /* 0x010fe40008800000 */
[----:B------:R-:W-:-:S04]  /*5120*/  USEL UR9, UR9, URZ, UP1 ;  /* 0x000000ff09097287 */ /* 0x000fc80008800000 */
[----:B------:R-:W-:Y:S01]  /*5130*/  ULEA UR7, UR9, UR5, 0x3 ;  /* 0x0000000509077291 */ /* 0x000fe2000f8e18ff */
[----:B------:R-:W-:-:S04]  /*5140*/  LOP3.LUT R2, R9, UR10, RZ, 0x3c, !PT ;  /* 0x0000000a09027c12 */ /* 0x000fc8000f8e3cff */
[----:B-1----:R-:W-:-:S04]  /*5150*/  SHF.L.U32 R3, R2, 0x1f, RZ ;  /* 0x0000001f02037819 */ /* 0x002fc800000006ff */
[----:B------:R-:W1:Y:S02]  /*5160*/  SYNCS.PHASECHK.TRANS64.TRYWAIT P0, [UR7], R3 ;  /* 0x00000003ff0075a7 */ /* 0x000e640008001107 */
[----:B-1----:R-:W-:Y:S05]  /*5170*/  @!P0 BRA `(.L_x_110) ;  /* 0x0000003c00b88947 */ /* 0x002fea0003800000 */
.L_x_235:
        /* <DEDUP_REMOVED lines=9> */
.L_x_237:
[----:B------:R-:W-:-:S04]  /*5210*/  UIADD3 UR9, UPT, UPT, UR9, 0x1, URZ ;  /* 0x0000000109097890 */ /* 0x000fc8000fffe0ff */
[----:B------:R-:W-:-:S04]  /*5220*/  UISETP.NE.AND UP1, UPT, UR9, 0x4, UPT ;  /* 0x000000040900788c */ /* 0x000fc8000bf25270 */
[----:B------:R-:W-:Y:S02]  /*5230*/  USEL UR7, URZ, 0x1, UP1 ;  /* 0x00000001ff077887 */ /* 0x000fe40008800000 */
[----:B------:R-:W-:-:S04]  /*5240*/  USEL UR9, UR9, URZ, UP1 ;  /* 0x000000ff09097287 */ /* 0x000fc80008800000 */
[----:B------:R-:W-:Y:S01]  /*5250*/  ULEA UR9, UR9, UR5, 0x3 ;  /* 0x0000000509097291 */ /* 0x000fe2000f8e18ff */
[----:B-1----:R-:W-:-:S04]  /*5260*/  LOP3.LUT R3, R2, UR7, RZ, 0x3c, !PT ;  /* 0x0000000702037c12 */ /* 0x002fc8000f8e3cff */
[----:B------:R-:W-:Y:S01]  /*5270*/  SHF.L.U32 R3, R3, 0x1f, RZ ;  /* 0x0000001f03037819 */ /* 0x000fe200000006ff */
[----:B------:R-:W-:-:S04]  /*5280*/  IMAD.U32 R0, RZ, RZ, UR9 ;  /* 0x00000009ff007e24 */ /* 0x000fc8000f8e00ff */
[----:B------:R1:W2:Y:S03]  /*5290*/  SYNCS.PHASECHK.TRANS64.TRYWAIT P0, [R0+URZ], R3 ;  /* 0x00000003000075a7 */ /* 0x0002a600080011ff */
[----:B--2---:R-:W-:Y:S05]  /*52a0*/  @!P0 NANOSLEEP.SYNCS 0x989680 ;  /* 0x009896800000895d */ /* 0x004fea0003900000 */
[----:B------:R-:W2:Y:S02]  /*52b0*/  @!P0 SYNCS.PHASECHK.TRANS64 P0, [R0+URZ], R3 ;  /* 0x00000003000085a7 */ /* 0x000ea400080010ff */
[----:B--2---:R-:W-:Y:S05]  /*52c0*/  @P0 BRA `(.L_x_112) ;  /* 0x0000000000200947 */ /* 0x004fea0003800000 */
.L_x_113:
[----:B--2---:R2:W4:Y:S02]  /*52d0*/  SYNCS.PHASECHK.TRANS64.TRYWAIT P0, [R0+URZ], R3 ;  /* 0x00000003000075a7 */ /* 0x00452400080011ff */
[----:B----4-:R-:W-:Y:S05]  /*52e0*/  @!P0 NANOSLEEP.SYNCS 0x989680 ;  /* 0x009896800000895d */ /* 0x010fea0003900000 */
[----:B------:R-:W4:Y:S02]  /*52f0*/  @!P0 SYNCS.PHASECHK.TRANS64 P0, [R0+URZ], R3 ;  /* 0x00000003000085a7 */ /* 0x000f2400080010ff */
[----:B----4-:R-:W-:Y:S05]  /*5300*/  @!P0 BRA `(.L_x_113) ;  /* 0xfffffffc00f08947 */ /* 0x010fea000383ffff */
[----:B------:R-:W-:Y:S05]  /*5310*/  BRA `(.L_x_112) ;  /* 0x00000000000c7947 */ /* 0x000fea0003800000 */
.L_x_108:
[----:B------:R-:W-:-:S04]  /*5320*/  UIADD3 UR5, UPT, UPT, UR8, 0x2e0, URZ ;  /* 0x000002e008057890 */ /* 0x000fc8000fffe0ff */
[----:B------:R-:W-:-:S09]  /*5330*/  UPRMT UR5, UR4, 0x654, UR5 ;  /* 0x0000065404057896 */ /* 0x000fd20008000005 */
[----:B------:R-:W-:Y:S03]  /*5340*/  SYNCS.ARRIVE.TRANS64.RED.A1T0 RZ, [UR5], RZ ;  /* 0x000000ffffff79a7 */ /* 0x000fe60008100405 */
.L_x_112:
[----:B-12---:R-:W-:Y:S01]  /*5350*/  SHF.L.U32 R3, RZ, 0x1f, RZ ;  /* 0x0000001fff037819 */ /* 0x006fe200000006ff */
[----:B------:R-:W-:Y:S01]  /*5360*/  UIADD3 UR5, UPT, UPT, UR8, 0x2e0, URZ ;  /* 0x000002e008057890 */ /* 0x000fe2000fffe0ff */
[----:B------:R-:W-:Y:S02]  /*5370*/  PLOP3.LUT P0, PT, PT, PT, UP0, 0x80, 0x8 ;  /* 0x000000000008781c */ /* 0x000fe40003f0f008 */
[----:B------:R-:W1:Y:S02]  /*5380*/  SYNCS.PHASECHK.TRANS64.TRYWAIT P1, [UR8+0x2e0], R3 ;  /* 0x0002e003ff0075a7 */ /* 0x000e640008021108 */
[----:B-1----:R-:W-:Y:S09]  /*5390*/  @!P1 BRA `(.L_x_114) ;  /* 0x0000003c00609947 */ /* 0x002ff20003800000 */
.L_x_239:
[----:B------:R-:W-:Y:S01]  /*53a0*/  @!UP0 UPRMT UR5, UR4, 0x654, UR5 ;  /* 0x0000065404058896 */ /* 0x000fe20008000005 */
[----:B------:R-:W-:Y:S02]  /*53b0*/  UMOV UR8, 0xffff ;  /* 0x0000ffff00087882 */ /* 0x000fe40000000000 */
[----:B------:R-:W-:-:S06]  /*53c0*/  UMOV UR4, 0x1 ;  /* 0x0000000100047882 */ /* 0x000fcc0000000000 */
[----:B------:R-:W-:Y:S01]  /*53d0*/  @!P0 SYNCS.ARRIVE.TRANS64.RED.A1T0 RZ, [UR5], RZ ;  /* 0x000000ffffff89a7 */ /* 0x000fe20008100405 */
[----:B------:R-:W-:Y:S01]  /*53e0*/  NOP ;  /* 0x0000000000007918 */ /* 0x000fe20000000000 */
[----:B-1----:R-:W1:Y:S01]  /*53f0*/  LDS R0, [UR6+0x14] ;  /* 0x00001406ff007984 */ /* 0x002e620008000800 */
[----:B------:R-:W-:-:S04]  /*5400*/  ULOP3.LUT UR5, UR24, 0xffff, URZ, 0xc0, !UPT ;  /* 0x0000ffff18057892 */ /* 0x000fc8000f8ec0ff */
[----:B------:R-:W-:-:S04]  /*5410*/  USHF.R.U32.HI UR5, URZ, 0x5, UR5 ;  /* 0x00000005ff057899 */ /* 0x000fc80008011605 */
[----:B------:R-:W-:Y:S02]  /*5420*/  USHF.L.U32 UR8, UR8, UR5, URZ ;  /* 0x0000000508087299 */ /* 0x000fe400080006ff */
[----:B------:R-:W-:-:S04]  /*5430*/  USHF.L.U32 UR4, UR4, UR5, URZ ;  /* 0x0000000504047299 */ /* 0x000fc800080006ff */
[----:B-1----:R-:W-:-:S04]  /*5440*/  LOP3.LUT R0, R0, UR8, RZ, 0xc0, !PT ;  /* 0x0000000800007c12 */ /* 0x002fc8000f8ec0ff */
[----:B------:R-:W-:-:S13]  /*5450*/  ISETP.NE.AND P0, PT, R0, UR8, PT ;  /* 0x0000000800007c0c */ /* 0x000fda000bf05270 */
[----:B------:R-:W-:Y:S05]  /*5460*/  @P0 BRA `(.L_x_115) ;  /* 0x0000000000580947 */ /* 0x000fea0003800000 */
[----:B------:R-:W1:Y:S02]  /*5470*/  LDS R0, [UR6+0x18] ;  /* 0x00001806ff007984 */ /* 0x000e640008000800 */
[----:B-1----:R-:W-:-:S04]  /*5480*/  LOP3.LUT R0, R0, UR4, RZ, 0xc0, !PT ;  /* 0x0000000400007c12 */ /* 0x002fc8000f8ec0ff */
[----:B------:R-:W-:-:S13]  /*5490*/  ISETP.NE.AND P0, PT, R0, UR4, PT ;  /* 0x0000000400007c0c */ /* 0x000fda000bf05270 */
[----:B------:R-:W-:Y:S05]  /*54a0*/  @P0 BRA `(.L_x_116) ;  /* 0x00000000003c0947 */ /* 0x000fea0003800000 */
[----:B------:R-:W1:Y:S01]  /*54b0*/  S2R R2, SR_LANEID ;  /* 0x0000000000027919 */ /* 0x000e620000000000 */
[----:B------:R-:W-:Y:S01]  /*54c0*/  ULOP3.LUT UR8, URZ, UR8, URZ, 0x33, !UPT ;  /* 0x00000008ff087292 */ /* 0x000fe2000f8e33ff */
[----:B------:R-:W-:Y:S01]  /*54d0*/  LOP3.LUT R4, RZ, UR4, RZ, 0x33, !PT ;  /* 0x00000004ff047c12 */ /* 0x000fe2000f8e33ff */
[----:B------:R-:W-:Y:S02]  /*54e0*/  VOTEU.ANY UR7, UPT, PT ;  /* 0x0000000000077886 */ /* 0x000fe400038e0100 */
[----:B------:R-:W-:Y:S01]  /*54f0*/  UFLO.U32 UR7, UR7 ;  /* 0x00000007000772bd */ /* 0x000fe200080e0000 */
[----:B------:R-:W2:Y:S01]  /*5500*/  REDUX UR4, R4 ;  /* 0x00000000040473c4 */ /* 0x000ea20000000000 */
[----:B------:R-:W-:-:S06]  /*5510*/  IMAD.U32 R0, RZ, RZ, UR8 ;  /* 0x00000008ff007e24 */ /* 0x000fcc000f8e00ff */
[----:B------:R1:W-:Y:S01]  /*5520*/  UTCATOMSWS.AND URZ, UR8 ;  /* 0x0000000800ff79e3 */ /* 0x0003e20008000000 */
[----:B------:R-:W3:Y:S01]  /*5530*/  REDUX UR5, R0 ;  /* 0x00000000000573c4 */ /* 0x000ee20000000000 */
[----:B-1----:R-:W-:Y:S01]  /*5540*/  ISETP.EQ.U32.AND P0, PT, R2, UR7, PT ;  /* 0x0000000702007c0c */ /* 0x002fe2000bf02070 */
[----:B--2---:R-:W-:Y:S01]  /*5550*/  IMAD.U32 R2, RZ, RZ, UR4 ;  /* 0x00000004ff027e24 */ /* 0x004fe2000f8e00ff */
[----:B---3--:R-:W-:-:S11]  /*5560*/  MOV R3, UR5 ;  /* 0x0000000500037c02 */ /* 0x008fd60008000f00 */
[----:B------:R1:W-:Y:S04]  /*5570*/  @P0 ATOMS.AND RZ, [UR6+0x14], R3 ;  /* 0x00001403ffff098c */ /* 0x0003e8000a800006 */
[----:B------:R1:W-:Y:S01]  /*5580*/  @P0 ATOMS.AND RZ, [UR6+0x18], R2 ;  /* 0x00001802ffff098c */ /* 0x0003e2000a800006 */
[----:B------:R-:W-:Y:S05]  /*5590*/  BRA `(.L_x_117) ;  /* 0x0000000000147947 */ /* 0x000fea0003800000 */
.L_x_116:
[----:B------:R-:W-:Y:S02]  /*55a0*/  MOV R2, 0x55c0 ;  /* 0x000055c000027802 */ /* 0x000fe40000000f00 */
[----:B---345:R-:W-:Y:S05]  /*55b0*/  CALL.REL.NOINC `($__internal_0_$__cuda_sm10x_tcgen05_guardrail_trap_col_being_dealloced_not_returned_by_alloc) ;  /* 0x0000003c00747944 */ /* 0x038fea0003c00000 */
[----:B------:R-:W-:Y:S05]  /*55c0*/  BRA `(.L_x_117) ;  /* 0x0000000000087947 */ /* 0x000fea0003800000 */
.L_x_115:
[----:B------:R-:W-:Y:S02]  /*55d0*/  MOV R2, 0x55f0 ;  /* 0x000055f000027802 */ /* 0x000fe40000000f00 */
[----:B---345:R-:W-:Y:S05]  /*55e0*/  CALL.REL.NOINC `($__internal_2_$__cuda_sm10x_tcgen05_guardrail_trap_unallocated_columns_being_dealloced) ;  /* 0x0000003c00807944 */ /* 0x038fea0003c00000 */
.L_x_117:
[----:B------:R-:W-:Y:S01]  /*55f0*/  NOP ;  /* 0x0000000000007918 */ /* 0x000fe20000000000 */
[----:B----4-:R-:W-:Y:S05]  /*5600*/  EXIT ;  /* 0x000000000000794d */ /* 0x010fea0003800000 */
.L_x_88:
[----:B------:R-:W-:-:S09]  /*5610*/  UISETP.NE.OR UP5, UPT, UR10, 0x3, !UP5 ;  /* 0x000000030a00788c */ /* 0x000fd2000efa5670 */
[----:B------:R-:W-:Y:S05]  /*5620*/  BRA.U UP5, `(.L_x_118) ;  /* 0x0000000905c87547 */ /* 0x000fea000b800000 */
[----:B------:R-:W1:Y:S01]  /*5630*/  LDC R0, c[0x0][0xb30] ;  /* 0x0002cc00ff007b82 */ /* 0x000e620000000800 */
[----:B------:R-:W2:Y:S01]  /*5640*/  LDCU.64 UR8, c[0x0][0x888] ;  /* 0x00011100ff0877ac */ /* 0x000ea20008000a00 */
[----:B------:R-:W-:Y:S01]  /*5650*/  IMAD.MOV.U32 R30, RZ, RZ, 0x1 ;  /* 0x00000001ff1e7424 */ /* 0x000fe200078e00ff */
[----:B------:R-:W-:Y:S01]  /*5660*/  CS2R R28, SRZ ;  /* 0x00000000001c7805 */ /* 0x000fe2000001ff00 */
[----:B------:R-:W-:Y:S01]  /*5670*/  IMAD.MOV.U32 R25, RZ, RZ, 0x1000 ;  /* 0x00001000ff197424 */ /* 0x000fe200078e00ff */
[----:B------:R-:W3:Y:S03]  /*5680*/  LDCU.64 UR4, c[0x0][0x890] ;  /* 0x00011200ff0477ac */ /* 0x000ee60008000a00 */
[----:B------:R-:W4:Y:S01]  /*5690*/  LDC R19, c[0x0][0x370] ;  /* 0x0000dc00ff137b82 */ /* 0x000f220000000800 */
[----:B------:R-:W-:Y:S01]  /*56a0*/  UMOV UR6, 0x400 ;  /* 0x0000040000067882 */ /* 0x000fe20000000000 */
[----:B------:R-:W-:-:S02]  /*56b0*/  UPLOP3.LUT UP1, UPT, UPT, UPT, UPT, 0x40, 0x4 ;  /* 0x000000000004789c */ /* 0x000fc40003f2e870 */
[----:B------:R-:W-:-:S04]  /*56c0*/  ULEA UR6, UR37, UR6, 0x18 ;  /* 0x0000000625067291 */ /* 0x000fc8000f8ec0ff */
[----:B------:R-:W4:Y:S01]  /*56d0*/  LDC R2, c[0x0][0xb0c] ;  /* 0x0002c300ff027b82 */ /* 0x000f220000000800 */
[----:B--2---:R-:W-:Y:S02]  /*56e0*/  UISETP.NE.U32.AND UP2, UPT, UR8, URZ, UPT ;  /* 0x000000ff0800728c */ /* 0x004fe4000bf45070 */
[----:B------:R-:W-:Y:S02]  /*56f0*/  UIADD3 UR8, UPT, UPT, UR6, 0x240, URZ ;  /* 0x0000024006087890 */ /* 0x000fe4000fffe0ff */
[----:B---3--:R-:W-:-:S03]  /*5700*/  UISETP.NE.U32.AND UP3, UPT, UR4, URZ, UPT ;  /* 0x000000ff0400728c */ /* 0x008fc6000bf65070 */
[----:B------:R-:W2:Y:S01]  /*5710*/  LDC R18, c[0x0][0xb20] ;  /* 0x0002c800ff127b82 */ /* 0x000ea20000000800 */
[----:B-1----:R-:W-:Y:S01]  /*5720*/  ISETP.NE.AND P1, PT, R0, 0x1, PT ;  /* 0x000000010000780c */ /* 0x002fe20003f25270 */
[----:B------:R-:W-:Y:S02]  /*5730*/  UISETP.NE.AND.EX UP2, UPT, UR9, URZ, UPT, UP2 ;  /* 0x000000ff0900728c */ /* 0x000fe4000bf45320 */
[----:B------:R-:W-:Y:S02]  /*5740*/  UPRMT UR37, UR37, 0x654, UR8 ;  /* 0x0000065425257896 */ /* 0x000fe40008000008 */
[----:B------:R-:W-:Y:S02]  /*5750*/  UISETP.NE.AND.EX UP3, UPT, UR5, URZ, UPT, UP3 ;  /* 0x000000ff0500728c */ /* 0x000fe4000bf65330 */
[----:B------:R-:W1:Y:S08]  /*5760*/  LDC.64 R32, c[0x0][0x348] ;  /* 0x0000d200ff207b82 */ /* 0x000e700000000a00 */
[----:B------:R-:W3:Y:S08]  /*5770*/  LDC.64 R16, c[0x0][0xb10] ;  /* 0x0002c400ff107b82 */ /* 0x000ef00000000a00 */
[----:B------:R-:W1:Y:S08]  /*5780*/  LDC.64 R6, c[0x0][0xb18] ;  /* 0x0002c600ff067b82 */ /* 0x000e700000000a00 */
[----:B------:R-:W1:Y:S08]  /*5790*/  LDC.64 R4, c[0x0][0xb28] ;  /* 0x0002ca00ff047b82 */ /* 0x000e700000000a00 */
[----:B--2-4-:R-:W1:Y:S02]  /*57a0*/  LDC R24, c[0x0][0x374] ;  /* 0x0000dd00ff187b82 */ /* 0x014e640000000800 */
.L_x_126:
[C---:B------:R-:W-:Y:S02]  /*57b0*/  LEA R0, R29.reuse, UR6, 0x3 ;  /* 0x000000061d007c11 */ /* 0x040fe4000f8e18ff */
[----:B------:R-:W-:Y:S02]  /*57c0*/  SHF.L.U32 R3, R28, 0x1f, RZ ;  /* 0x0000001f1c037819 */ /* 0x000fe400000006ff */
[----:B------:R-:W-:Y:S02]  /*57d0*/  LEA R20, R29, UR6, 0x4 ;  /* 0x000000061d147c11 */ /* 0x000fe4000f8e20ff */
[----:B--2---:R-:W2:Y:S02]  /*57e0*/  SYNCS.PHASECHK.TRANS64.TRYWAIT P0, [R0+URZ+0x260], R3 ;  /* 0x00026003000075a7 */ /* 0x004ea400080011ff */
[----:B--2---:R-:W-:Y:S05]  /*57f0*/  @!P0 BRA `(.L_x_119) ;  /* 0x0000003800608947 */ /* 0x004fea0003800000 */
.L_x_240:
[----:B------:R-:W-:Y:S01]  /*5800*/  ISETP.GE.AND P0, PT, R40, 0x1, PT ;  /* 0x000000012800780c */ /* 0x000fe20003f06270 */
[----:B------:R-:W4:Y:S01]  /*5810*/  LDS.128 R20, [R20+0x2f0] ;  /* 0x0002f00014147984 */ /* 0x000f220000000c00 */
[----:B------:R-:W-:Y:S01]  /*5820*/  ISETP.NE.U32.AND P4, PT, RZ, UR4, PT ;  /* 0x00000004ff007c0c */ /* 0x000fe2000bf85070 */
[----:B--2---:R-:W-:Y:S01]  /*5830*/  VIADD R0, R0, 0x270 ;  /* 0x0000027000007836 */ /* 0x004fe20000000000 */
[----:B------:R-:W-:Y:S02]  /*5840*/  SHF.L.U32 R26, R30, 0x1f, RZ ;  /* 0x0000001f1e1a7819 */ /* 0x000fe400000006ff */
[----:B------:R-:W-:Y:S02]  /*5850*/  ISETP.NE.AND.EX P4, PT, RZ, UR5, PT, P4 ;  /* 0x00000005ff007c0c */ /* 0x000fe4000bf85340 */
[----:B------:R-:W-:Y:S01]  /*5860*/  PRMT R0, RZ, 0x654, R0 ;  /* 0x00000654ff007816 */ /* 0x000fe20000000000 */
[----:B------:R-:W-:Y:S01]  /*5870*/  @!PT LDS RZ, [RZ] ;  /* 0x00000000fffff984 */ /* 0x000fe20000000800 */
[----:B------:R-:W-:Y:S01]  /*5880*/  @!PT LDS RZ, [RZ] ;  /* 0x00000000fffff984 */ /* 0x000fe20000000800 */
[----:B------:R-:W-:Y:S01]  /*5890*/  @!PT LDS RZ, [RZ] ;  /* 0x00000000fffff984 */ /* 0x000fe20000000800 */
[----:B------:R-:W-:Y:S01]  /*58a0*/  @!PT LDS RZ, [RZ] ;  /* 0x00000000fffff984 */ /* 0x000fe20000000800 */
[----:B------:R2:W-:Y:S06]  /*58b0*/  MEMBAR.ALL.CTA ;  /* 0x0000000000007992 */ /* 0x0005ec0000008000 */
[----:B--2---:R-:W2:Y:S02]  /*58c0*/  FENCE.VIEW.ASYNC.S ;  /* 0x00000000000073c6 */ /* 0x004ea40000000000 */
[----:B--2---:R2:W-:Y:S01]  /*58d0*/  SYNCS.ARRIVE.TRANS64.RED.A1T0 RZ, [R0+URZ], RZ ;  /* 0x000000ff00ff79a7 */ /* 0x0045e200081004ff */
[----:B----4-:R-:W-:Y:S11]  /*58e0*/  LOP3.LUT P3, RZ, R22, 0x1, RZ, 0xc0, !PT ;  /* 0x0000000116ff7812 */ /* 0x010ff6000786c0ff */
[----:B------:R-:W-:Y:S02]  /*58f0*/  @!UPT UIADD3 URZ, UPT, UPT, URZ, URZ, URZ ;  /* 0x000000fffffff290 */ /* 0x000fe4000fffe0ff */
[----:B------:R-:W-:Y:S02]  /*5900*/  @P3 MOV R13, R20 ;  /* 0x00000014000d3202 */ /* 0x000fe40000000f00 */
[----:B------:R-:W-:Y:S01]  /*5910*/  @P3 LOP3.LUT R8, R21, 0xffff, RZ, 0xc0, !PT ;  /* 0x0000ffff15083812 */ /* 0x000fe200078ec0ff */
[----:B--2---:R-:W-:Y:S06]  /*5920*/  @!P0 BRA `(.L_x_120) ;  /* 0x0000000000a48947 */ /* 0x004fec0003800000 */
[----:B-1----:R-:W-:Y:S01]  /*5930*/  IMAD.HI.U32 R31, R24, R7, RZ ;  /* 0x00000007181f7227 */ /* 0x002fe200078e00ff */
[----:B------:R-:W-:Y:S02]  /*5940*/  ISETP.NE.AND P0, PT, R6, 0x1, PT ;  /* 0x000000010600780c */ /* 0x000fe40003f05270 */
[----:B------:R-:W-:Y:S01]  /*5950*/  ISETP.NE.AND P2, PT, R40, 0x1, PT ;  /* 0x000000012800780c */ /* 0x000fe20003f45270 */
[----:B---3--:R-:W-:Y:S01]  /*5960*/  IMAD.HI.U32 R34, R19, R16, RZ ;  /* 0x0000001013227227 */ /* 0x008fe200078e00ff */
[----:B------:R-:W-:Y:S02]  /*5970*/  SHF.R.U32.HI R31, RZ, R18, R31 ;  /* 0x00000012ff1f7219 */ /* 0x000fe4000001161f */
[----:B------:R-:W-:Y:S01]  /*5980*/  ISETP.NE.AND P5, PT, R2, 0x1, PT ;  /* 0x000000010200780c */ /* 0x000fe20003fa5270 */
[----:B------:R-:W-:Y:S01]  /*5990*/  IMAD.HI.U32 R36, R13, R16, RZ ;  /* 0x000000100d247227 */ /* 0x000fe200078e00ff */
[----:B------:R-:W-:Y:S02]  /*59a0*/  SHF.R.U32.HI R34, RZ, R17, R34 ;  /* 0x00000011ff227219 */ /* 0x000fe40000011622 */
[----:B------:R-:W-:Y:S01]  /*59b0*/  SEL R3, R24, R31, !P0 ;  /* 0x0000001f18037207 */ /* 0x000fe20004000000 */
[C---:B------:R-:W-:Y:S01]  /*59c0*/  IMAD.HI.U32 R31, R8.reuse, R7, RZ ;  /* 0x00000007081f7227 */ /* 0x040fe200078e00ff */
[----:B------:R-:W-:Y:S02]  /*59d0*/  SEL R11, R19, R34, !P5 ;  /* 0x00000022130b7207 */ /* 0x000fe40006800000 */
[----:B------:R-:W-:Y:S01]  /*59e0*/  SHF.R.U32.HI R36, RZ, R17, R36 ;  /* 0x00000011ff247219 */ /* 0x000fe20000011624 */
[----:B------:R-:W-:Y:S01]  /*59f0*/  IMAD.HI.U32 R38, R3, R4, RZ ;  /* 0x0000000403267227 */ /* 0x000fe200078e00ff */
[----:B------:R-:W-:Y:S03]  /*5a00*/  SHF.R.U32.HI R31, RZ, R18, R31 ;  /* 0x00000012ff1f7219 */ /* 0x000fe6000001161f */
[----:B------:R-:W-:Y:S01]  /*5a10*/  IMAD.HI.U32 R34, R11, R4, RZ ;  /* 0x000000040b227227 */ /* 0x000fe200078e00ff */
[----:B------:R-:W-:Y:S02]  /*5a20*/  @P2 SHF.R.U32.HI R3, RZ, R5, R38 ;  /* 0x00000005ff032219 */ /* 0x000fe40000011626 */
[----:B------:R-:W-:Y:S02]  /*5a30*/  SEL R9, R8, R31, !P0 ;  /* 0x0000001f08097207 */ /* 0x000fe40004000000 */
[----:B------:R-:W-:Y:S01]  /*5a40*/  @P2 SHF.R.U32.HI R11, RZ, R5, R34 ;  /* 0x00000005ff0b2219 */ /* 0x000fe20000011622 */
[C---:B------:R-:W-:Y:S01]  /*5a50*/  IMAD R10, R40.reuse, R3, RZ ;  /* 0x00000003280a7224 */ /* 0x040fe200078e02ff */
[----:B------:R-:W-:Y:S01]  /*5a60*/  SEL R3, R13, R36, !P5 ;  /* 0x000000240d037207 */ /* 0x000fe20006800000 */
[C---:B------:R-:W-:Y:S03]  /*5a70*/  IMAD.HI.U32 R14, R9.reuse, R4, RZ ;  /* 0x00000004090e7227 */ /* 0x040fe600078e00ff */
[----:B------:R-:W-:Y:S01]  /*5a80*/  ISETP.GE.AND P0, PT, R9, R10, PT ;  /* 0x0000000a0900720c */ /* 0x000fe20003f06270 */
[C---:B------:R-:W-:Y:S01]  /*5a90*/  IMAD R12, R40.reuse, R11, RZ ;  /* 0x0000000b280c7224 */ /* 0x040fe200078e02ff */
[-C--:B------:R-:W-:Y:S04]  /*5aa0*/  SHF.R.U32.HI R14, RZ, R5.reuse, R14 ;  /* 0x00000005ff0e7219 */ /* 0x080fe8000001160e */
[----:B------:R-:W-:Y:S02]  /*5ab0*/  ISETP.GE.OR P0, PT, R3, R12, P0 ;  /* 0x0000000c0300720c */ /* 0x000fe40000706670 */
[----:B------:R-:W-:Y:S05]  /*5ac0*/  SEL R15, R9, R14, !P2 ;  /* 0x0000000e090f7207 */ /* 0x000fea0005000000 */
[----:B------:R-:W-:Y:S04]  /*5ad0*/  IMAD.MOV R14, RZ, RZ, -R15 ;  /* 0x000000ffff0e7224 */ /* 0x000fe800078e0a0f */
[----:B------:R-:W-:Y:S02]  /*5ae0*/  IMAD R14, R40, R14, R9 ;  /* 0x0000000e280e7224 */ /* 0x000fe400078e0209 */
[C---:B------:R-:W-:Y:S05]  /*5af0*/  @!P0 IMAD.HI.U32 R10, R3.reuse, R4, RZ ;  /* 0x00000004030a8227 */ /* 0x040fea00078e00ff */
[----:B------:R-:W-:Y:S04]  /*5b00*/  @!P0 SHF.R.U32.HI R10, RZ, R5, R10 ;  /* 0x00000005ff0a8219 */ /* 0x000fe8000001160a */
[----:B------:R-:W-:Y:S01]  /*5b10*/  @!P0 SEL R0, R3, R10, !P2 ;  /* 0x0000000a03008207 */ /* 0x000fe20005000000 */
[----:B------:R-:W-:Y:S03]  /*5b20*/  IMAD.MOV R10, RZ, RZ, -R3 ;  /* 0x000000ffff0a7224 */ /* 0x000fe600078e0a03 */
[----:B------:R-:W-:Y:S01]  /*5b30*/  @!P0 IADD3 R15, PT, PT, R15, -R0, RZ ;  /* 0x800000000f0f8210 */ /* 0x000fe20007ffe0ff */
[----:B------:R-:W-:Y:S01]  /*5b40*/  @!P0 IMAD R0, R11, R14, R0 ;  /* 0x0000000e0b008224 */ /* 0x000fe200078e0200 */
[----:B------:R-:W-:Y:S01]  /*5b50*/  IADD3 R11, PT, PT, -R9, RZ, RZ ;  /* 0x000000ff090b7210 */ /* 0x000fe20007ffe1ff */
[----:B------:R-:W-:Y:S02]  /*5b60*/  IMAD R13, R2, R10, R13 ;  /* 0x0000000a020d7224 */ /* 0x000fe400078e020d */
[----:B------:R-:W-:Y:S02]  /*5b70*/  @!P0 IMAD R9, R15, R40, R3 ;  /* 0x000000280f098224 */ /* 0x000fe400078e0203 */
[----:B------:R-:W-:Y:S02]  /*5b80*/  @!P0 IMAD.MOV.U32 R3, RZ, RZ, R0 ;  /* 0x000000ffff038224 */ /* 0x000fe400078e0000 */
[----:B------:R-:W-:Y:S02]  /*5b90*/  IMAD R8, R6, R11, R8 ;  /* 0x0000000b06087224 */ /* 0x000fe400078e0208 */
[----:B------:R-:W-:Y:S02]  /*5ba0*/  IMAD R13, R3, R2, R13 ;  /* 0x00000002030d7224 */ /* 0x000fe400078e020d */
[----:B------:R-:W-:Y:S02]  /*5bb0*/  IMAD R8, R9, R6, R8 ;  /* 0x0000000609087224 */ /* 0x000fe400078e0208 */
.L_x_120:
[----:B------:R-:W-:Y:S05]  /*5bc0*/  BRA.U UP1, `(.L_x_121) ;  /* 0x0000000101107547 */ /* 0x000fea000b800000 */
[----:B------:R-:W-:Y:S04]  /*5bd0*/  MOV R0, UR7 ;  /* 0x0000000700007c02 */ /* 0x000fe80008000f00 */
[----:B------:R-:W-:Y:S04]  /*5be0*/  SHF.L.U32 R3, R0, 0x1f, RZ ;  /* 0x0000001f00037819 */ /* 0x000fe800000006ff */
[----:B------:R-:W2:Y:S02]  /*5bf0*/  SYNCS.PHASECHK.TRANS64.TRYWAIT P0, [UR6+0x258], R3 ;  /* 0x00025803ff0075a7 */ /* 0x000ea40008001106 */
[----:B--2---:R-:W-:Y:S05]  /*5c00*/  @!P0 BRA `(.L_x_122) ;  /* 0x0000003400708947 */ /* 0x004fea0003800000 */
.L_x_121:
[----:B------:R-:W-:Y:S05]  /*5c10*/  BRA.U !UP3, `(.L_x_123) ;  /* 0x000000010b347547 */ /* 0x000fea000b800000 */
[----:B------:R-:W-:Y:S01]  /*5c20*/  UPLOP3.LUT UP0, UPT, UPT, UPT, UP2, 0x80, 0x8 ;  /* 0x000000000008789c */ /* 0x000fe20003f0f020 */
[----:B--2---:R-:W-:Y:S02]  /*5c30*/  HFMA2 R0, -RZ, RZ, 0, 5.9604644775390625e-08 ;  /* 0x00000001ff007431 */ /* 0x004fe400000001ff */
[----:B------:R-:W-:Y:S03]  /*5c40*/  IMAD.MOV.U32 R95, RZ, RZ, 0x1 ;  /* 0x00000001ff5f7424 */ /* 0x000fe600078e00ff */
[----:B------:R-:W-:Y:S05]  /*5c50*/  PLOP3.LUT P0, PT, PT, PT, UP0, 0x80, 0x8 ;  /* 0x000000000008781c */ /* 0x000fea0003f0f008 */
[----:B------:R-:W2:Y:S01]  /*5c60*/  @UP0 LDCU.64 UR10, c[0x0][0x888] ;  /* 0x00011100ff0a07ac */ /* 0x000ea20008000a00 */
[----:B------:R-:W-:Y:S07]  /*5c70*/  @UP0 UIMAD UR8, UR36, UR4, URZ ;  /* 0x00000004240802a4 */ /* 0x000fee000f8e02ff */
[----:B------:R-:W-:Y:S01]  /*5c80*/  @!P0 PRMT R95, R0, 0x7610, R95 ;  /* 0x00007610005f8816 */ /* 0x000fe2000000005f */
[----:B--2---:R-:W-:Y:S03]  /*5c90*/  @UP0 UIMAD.WIDE UR10, UR8, 0x4, UR10 ;  /* 0x00000004080a08a5 */ /* 0x004fe6000f8e020a */
[----:B------:R-:W2:Y:S03]  /*5ca0*/  @!UP0 LDCU UR8, c[0x0][0x880] ;  /* 0x00011000ff0887ac */ /* 0x000ea60008000800 */
[----:B------:R-:W-:Y:S01]  /*5cb0*/  IMAD.U32 R10, RZ, RZ, UR10 ;  /* 0x0000000aff0a7e24 */ /* 0x000fe2000f8e00ff */
[----:B------:R-:W-:Y:S05]  /*5cc0*/  MOV R11, UR11 ;  /* 0x0000000b000b7c02 */ /* 0x000fea0008000f00 */
[----:B-----5:R4:W5:Y:S02]  /*5cd0*/  @P0 LDG.E R49, desc[UR40][R10.64] ;  /* 0x000000280a310981 */ /* 0x020964000c1e1900 */
[----:B--2-4-:R-:W-:Y:S07]  /*5ce0*/  @!P0 IMAD.U32 R49, RZ, RZ, UR8 ;  /* 0x00000008ff318e24 */ /* 0x014fee000f8e00ff */
.L_x_123:
[----:B-----5:R-:W-:Y:S01]  /*5cf0*/  @!P4 FSETP.EQ.AND P5, PT, R49, RZ, PT ;  /* 0x000000ff3100c20b */ /* 0x020fe20003fa2000 */
[----:B------:R-:W-:Y:S01]  /*5d00*/  @!UPT UIADD3 URZ, UPT, UPT, URZ, URZ, URZ ;  /* 0x000000fffffff290 */ /* 0x000fe2000fffe0ff */
[----:B------:R-:W-:Y:S11]  /*5d10*/  @!P4 BRA `(.L_x_124) ;  /* 0x000000000014c947 */ /* 0x000ff60003800000 */
[----:B------:R-:W-:Y:S02]  /*5d20*/  LOP3.LUT P0, RZ, R95, 0xff, RZ, 0xc0, !PT ;  /* 0x000000ff5fff7812 */ /* 0x000fe4000780c0ff */
[----:B------:R-:W-:Y:S04]  /*5d30*/  PLOP3.LUT P5, PT, PT, PT, UP0, 0x80, 0x8 ;  /* 0x000000000008781c */ /* 0x000fe80003faf008 */
[----:B------:R-:W-:Y:S07]  /*5d40*/  PLOP3.LUT P5, PT, P5, PT, PT, 0x8, 0x80 ;  /* 0x000000000080781c */ /* 0x000fee0002fae170 */
[----:B------:R-:W-:Y:S11]  /*5d50*/  @P0 FSETP.EQ.AND P5, PT, R49, RZ, PT ;  /* 0x000000ff3100020b */ /* 0x000ff60003fa2000 */
[----:B------:R-:W-:Y:S02]  /*5d60*/  @!UPT UIADD3 URZ, UPT, UPT, URZ, URZ, URZ ;  /* 0x000000fffffff290 */ /* 0x000fe4000fffe0ff */
.L_x_124:
[----:B------:R-:W4:Y:S01]  /*5d70*/  SYNCS.PHASECHK.TRANS64.TRYWAIT P4, [UR6+0x248], R26 ;  /* 0x0002481aff0075a7 */ /* 0x000f220008081106 */
[----:B------:R-:W-:Y:S01]  /*5d80*/  @P3 SHF.R.U32.HI R27, RZ, 0x10, R21 ;  /* 0x00000010ff1b3819 */ /* 0x000fe20000011615 */
[----:B------:R-:W-:Y:S01]  /*5d90*/  VIADD R29, R29, 0x1 ;  /* 0x000000011d1d7836 */ /* 0x000fe20000000000 */
[----:B------:R-:W5:Y:S08]  /*5da0*/  LDC.64 R14, c[0x0][0xb10] ;  /* 0x0002c400ff0e7b82 */ /* 0x000f700000000a00 */
[----:B------:R-:W1:Y:S08]  /*5db0*/  LDC.64 R10, c[0x0][0xb18] ;  /* 0x0002c600ff0a7b82 */ /* 0x000e700000000a00 */
[----:B--2---:R-:W2:Y:S08]  /*5dc0*/  @!P1 LDC R0, c[0x0][0xb20] ;  /* 0x0002c800ff009b82 */ /* 0x004eb00000000800 */
[----:B------:R-:W3:Y:S01]  /*5dd0*/  @!P1 LDC R3, c[0x0][0xb0c] ;  /* 0x0002c300ff039b82 */ /* 0x000ee20000000800 */
[----:B-----5:R-:W-:Y:S05]  /*5de0*/  @!P1 IMAD.HI.U32 R14, R13, R14, RZ ;  /* 0x0000000e0d0e9227 */ /* 0x020fea00078e00ff */
[----:B------:R-:W-:Y:S01]  /*5df0*/  @!P1 SHF.R.U32.HI R14, RZ, R15, R14 ;  /* 0x0000000fff0e9219 */ /* 0x000fe2000001160e */
[----:B-1----:R-:W-:Y:S01]  /*5e00*/  @!P1 IMAD.HI.U32 R11, R8, R11, RZ ;  /* 0x0000000b080b9227 */ /* 0x002fe200078e00ff */
[----:B------:R-:W-:Y:S04]  /*5e10*/  @!P1 ISETP.NE.AND P0, PT, R10, 0x1, PT ;  /* 0x000000010a00980c */ /* 0x000fe80003f05270 */
[----:B--2---:R-:W-:Y:S02]  /*5e20*/  @!P1 SHF.R.U32.HI R9, RZ, R0, R11 ;  /* 0x00000000ff099219 */ /* 0x004fe4000001160b */
[----:B---3--:R-:W-:Y:S02]  /*5e30*/  @!P1 ISETP.NE.AND P2, PT, R3, 0x1, PT ;  /* 0x000000010300980c */ /* 0x008fe40003f45270 */
[----:B------:R-:W-:Y:S02]  /*5e40*/  @!P1 SEL R9, R8, R9, !P0 ;  /* 0x0000000908099207 */ /* 0x000fe40004000000 */
[----:B------:R-:W-:Y:S02]  /*5e50*/  ELECT P0, URZ, PT ;  /* 0x0000000000ff782f */ /* 0x000fe40003800000 */
[----:B------:R-:W-:Y:S05]  /*5e60*/  @!P1 SEL R14, R13, R14, !P2 ;  /* 0x0000000e0d0e9207 */ /* 0x000fea0005000000 */
[----:B------:R-:W-:Y:S02]  /*5e70*/  @!P1 IMAD.IADD R0, R9, 0x1, -R14 ;  /* 0x0000000109009824 */ /* 0x000fe400078e0a0e */
[----:B------:R-:W-:Y:S02]  /*5e80*/  @!P1 IMAD.IADD R9, R14, 0x1, -R9 ;  /* 0x000000010e099824 */ /* 0x000fe400078e0a09 */
[----:B------:R-:W-:Y:S02]  /*5e90*/  @!P1 IMAD R13, R0, R3, R13 ;  /* 0x00000003000d9224 */ /* 0x000fe400078e020d */
[----:B------:R-:W-:Y:S01]  /*5ea0*/  @!P1 IMAD R8, R9, R10, R8 ;  /* 0x0000000a09089224 */ /* 0x000fe200078e0208 */
[----:B----4-:R-:W-:Y:S06]  /*5eb0*/  @!P4 BRA `(.L_x_125) ;  /* 0x0000003000dcc947 */ /* 0x010fec0003800000 */
.L_x_243:
[----:B------:R-:W-:Y:S01]  /*5ec0*/  PLOP3.LUT P5, PT, P5, P0, PT, 0xf2, 0x2f ;  /* 0x00000000002f781c */ /* 0x000fe20002fa1e72 */
[----:B------:R-:W-:Y:S01]  /*5ed0*/  UMOV UR14, 0x0 ;  /* 0x00000000000e7882 */ /* 0x000fe20000000000 */
[----:B------:R-:W-:Y:S01]  /*5ee0*/  LOP3.LUT R30, R30, 0x1, RZ, 0x3c, !PT ;  /* 0x000000011e1e7812 */ /* 0x000fe200078e3cff */
[----:B------:R-:W-:Y:S01]  /*5ef0*/  UMOV UR15, 0x10000000 ;  /* 0x10000000000f7882 */ /* 0x000fe20000000000 */
[----:B------:R-:W-:Y:S01]  /*5f00*/  UMOV UR12, UR36 ;  /* 0x00000024000c7c82 */ /* 0x000fe20008000000 */
[----:B------:R-:W-:Y:S08]  /*5f10*/  @P3 R2UR UR36, R27 ;  /* 0x000000001b2432ca */ /* 0x000ff000000e0000 */
[----:B-1----:R-:W-:Y:S01]  /*5f20*/  @!P5 IADD3 R3, P0, PT, R32, 0x580, RZ ;  /* 0x000005802003d810 */ /* 0x002fe20007f1e0ff */
[----:B------:R-:W-:Y:S01]  /*5f30*/  @!P5 IMAD.SHL.U32 R94, R94, 0x40, RZ ;  /* 0x000000405e5ed824 */ /* 0x000fe200078e00ff */
[----:B------:R-:W-:Y:S01]  /*5f40*/  VOTEU.ALL UP1, P5 ;  /* 0x0000000000ff7886 */ /* 0x000fe20002820000 */
[----:B------:R-:W-:Y:S01]  /*5f50*/  @!P5 IMAD.SHL.U32 R93, R93, 0x40, RZ ;  /* 0x000000405d5dd824 */ /* 0x000fe200078e00ff */
[----:B------:R-:W-:Y:S01]  /*5f60*/  @!P5 R2UR UR9, R3 ;  /* 0x000000000309d2ca */ /* 0x000fe200000e0000 */
[----:B------:R-:W-:Y:S01]  /*5f70*/  @!P5 IMAD.X R0, RZ, RZ, R33, P0 ;  /* 0x000000ffff00d224 */ /* 0x000fe200000e0621 */
[----:B------:R-:W-:Y:S01]  /*5f80*/  @!P5 R2UR UR10, R94 ;  /* 0x000000005e0ad2ca */ /* 0x000fe200000e0000 */
[----:B------:R-:W-:Y:S01]  /*5f90*/  IMAD.IADD R94, R8, 0x1, R81 ;  /* 0x00000001085e7824 */ /* 0x000fe200078e0251 */
[----:B------:R-:W-:Y:S01]  /*5fa0*/  @!P5 R2UR UR11, R93 ;  /* 0x000000005d0bd2ca */ /* 0x000fe200000e0000 */
[----:B------:R-:W-:Y:S01]  /*5fb0*/  IMAD.IADD R93, R13, 0x1, R92 ;  /* 0x000000010d5d7824 */ /* 0x000fe200078e025c */
[----:B------:R-:W-:Y:S02]  /*5fc0*/  @!P5 R2UR UR8, R0 ;  /* 0x000000000008d2ca */ /* 0x000fe400000e0000 */
[C---:B------:R-:W-:Y:S04]  /*5fd0*/  ISETP.NE.AND P0, PT, R29.reuse, 0x2, PT ;  /* 0x000000021d00780c */ /* 0x040fe80003f05270 */
[----:B------:R-:W-:Y:S01]  /*5fe0*/  SEL R3, RZ, 0x1, P0 ;  /* 0x00000001ff037807 */ /* 0x000fe20000000000 */
[----:B------:R-:W-:Y:S01]  /*5ff0*/  IMAD.U32 R10, RZ, RZ, UR9 ;  /* 0x00000009ff0a7e24 */ /* 0x000fe2000f8e00ff */
[----:B------:R-:W-:Y:S01]  /*6000*/  @!UP1 UIADD3 UR9, UPT, UPT, UR6, 0x240, URZ ;  /* 0x0000024006099890 */ /* 0x000fe2000fffe0ff */
[----:B------:R-:W-:Y:S02]  /*6010*/  SEL R29, R29, RZ, P0 ;  /* 0x000000ff1d1d7207 */ /* 0x000fe40000000000 */
[----:B------:R-:W-:Y:S02]  /*6020*/  LOP3.LUT R28, R28, R3, RZ, 0x3c, !PT ;  /* 0x000000031c1c7212 */ /* 0x000fe400078e3cff */
[----:B------:R-:W-:Y:S01]  /*6030*/  IMAD.U32 R11, RZ, RZ, UR8 ;  /* 0x00000008ff0b7e24 */ /* 0x000fe2000f8e00ff */
[----:B------:R-:W-:Y:S01]  /*6040*/  @!P5 R2UR UR16, R10 ;  /* 0x000000000a10d2ca */ /* 0x000fe200000e0000 */
[----:B------:R-:W-:Y:S01]  /*6050*/  @!UP1 UIADD3 UR8, UPT, UPT, UR6, 0x400, URZ ;  /* 0x0000040006089890 */ /* 0x000fe2000fffe0ff */
[----:B------:R-:W-:Y:S02]  /*6060*/  VOTEU.ALL UP1, P5 ;  /* 0x0000000000ff7886 */ /* 0x000fe40002820000 */
[----:B------:R-:W-:Y:S11]  /*6070*/  @!P5 R2UR UR17, R11 ;  /* 0x000000000b11d2ca */ /* 0x000ff600000e0000 */
[----:B------:R-:W-:Y:S02]  /*6080*/  @!UPT UIADD3 URZ, UPT, UPT, URZ, URZ, URZ ;  /* 0x000000fffffff290 */ /* 0x000fe4000fffe0ff */
[----:B------:R2:W-:Y:S01]  /*6090*/  @!UP1 UTMALDG.3D [UR8], [UR16], desc[UR14] ;  /* 0x00000e08100095b4 */ /* 0x0005e20008011000 */
[----:B------:R2:W-:Y:S01]  /*60a0*/  @!P5 SYNCS.ARRIVE.TRANS64.RED.A0TR RZ, [UR6+0x240], R25 ;  /* 0x00024019ffffd9a7 */ /* 0x0005e20008300406 */
[----:B------:R-:W-:Y:S01]  /*60b0*/  UPLOP3.LUT UP1, UPT, UPT, UPT, UPT, 0x80, 0x8 ;  /* 0x000000000008789c */ /* 0x000fe20003f2f070 */
[----:B------:R-:W-:Y:S01]  /*60c0*/  SYNCS.ARRIVE.TRANS64.RED.A1T0 RZ, [UR37], RZ ;  /* 0x000000ffffff79a7 */ /* 0x000fe20008100425 */
[----:B------:R-:W-:Y:S09]  /*60d0*/  @P3 BRA `(.L_x_126) ;  /* 0xfffffff400b43947 */ /* 0x000ff2000383ffff */
[----:B------:R-:W-:Y:S07]  /*60e0*/  MOV R0, UR6 ;  /* 0x0000000600007c02 */ /* 0x000fee0008000f00 */
.L_x_127:
[----:B-1----:R-:W-:-:S04]  /*60f0*/  SHF.L.U32 R3, R30, 0x1f, RZ ;  /* 0x0000001f1e037819 */ /* 0x002fc800000006ff */
[----:B------:R1:W3:Y:S03]  /*6100*/  SYNCS.PHASECHK.TRANS64.TRYWAIT P0, [R0+URZ+0x248], R3 ;  /* 0x00024803000075a7 */ /* 0x0002e600080011ff */
[----:B---3--:R-:W-:Y:S05]  /*6110*/  @!P0 NANOSLEEP.SYNCS 0x989680 ;  /* 0x009896800000895d */ /* 0x008fea0003900000 */
[----:B------:R-:W3:Y:S02]  /*6120*/  @!P0 SYNCS.PHASECHK.TRANS64 P0, [R0+URZ+0x248], R3 ;  /* 0x00024803000085a7 */ /* 0x000ee400080010ff */
[----:B--23--:R-:W-:Y:S05]  /*6130*/  @P0 EXIT ;  /* 0x000000000000094d */ /* 0x00cfea0003800000 */
[----:B------:R-:W-:Y:S05]  /*6140*/  BRA `(.L_x_127) ;  /* 0xfffffffc00e87947 */ /* 0x000fea000383ffff */
.L_x_118:
[----:B------:R-:W-:-:S06]  /*6150*/  UISETP.GE.AND UP1, UPT, UR10, 0x4, UPT ;  /* 0x000000040a00788c */ /* 0x000fcc000bf26270 */
[----:B------:R-:W-:-:S13]  /*6160*/  PLOP3.LUT P0, PT, PT, PT, UP1, 0x80, 0x8 ;  /* 0x000000000008781c */ /* 0x000fda0003f0f018 */
[----:B------:R-:W-:Y:S05]  /*6170*/  @!P0 EXIT ;  /* 0x000000000000894d */ /* 0x000fea0003800000 */
[----:B------:R-:W-:Y:S01]  /*6180*/  BAR.SYNC.DEFER_BLOCKING 0x6, 0xa0 ;  /* 0x0182800000007b1d */ /* 0x000fe20000010000 */
[C---:B------:R-:W-:Y:S01]  /*6190*/  IMAD.SHL.U32 R4, R103.reuse, 0x40, RZ ;  /* 0x0000004067047824 */ /* 0x040fe200078e00ff */
[----:B------:R-:W-:Y:S01]  /*61a0*/  SHF.R.U32.HI R3, RZ, 0x1, R103 ;  /* 0x00000001ff037819 */ /* 0x000fe20000011667 */
[----:B------:R-:W-:Y:S01]  /*61b0*/  IMAD.SHL.U32 R105, R106, 0x800, RZ ;  /* 0x000008006a697824 */ /* 0x000fe200078e00ff */
[----:B------:R-:W-:Y:S01]  /*61c0*/  CS2R R108, SRZ ;  /* 0x00000000006c7805 */ /* 0x000fe2000001ff00 */
[C---:B------:R-:W-:Y:S01]  /*61d0*/  IMAD.U32 R47, R103.reuse, 0x10000, RZ ;  /* 0x00010000672f7824 */ /* 0x040fe200078e00ff */
[----:B------:R-:W-:Y:S01]  /*61e0*/  UMOV UR43, 0x400 ;  /* 0x00000400002b7882 */ /* 0x000fe20000000000 */
[C---:B------:R-:W-:Y:S01]  /*61f0*/  LOP3.LUT R2, R4.reuse, 0x180, RZ, 0xc0, !PT ;  /* 0x0000018004027812 */ /* 0x040fe200078ec0ff */
[----:B------:R-:W-:Y:S01]  /*6200*/  ULEA UR43, UR37, UR43, 0x18 ;  /* 0x0000002b252b7291 */ /* 0x000fe2000f8ec0ff */
[----:B------:R-:W1:Y:S01]  /*6210*/  LDC R101, c[0x0][0x370] ;  /* 0x0000dc00ff657b82 */ /* 0x000e620000000800 */
[----:B------:R-:W-:Y:S01]  /*6220*/  LOP3.LUT R4, R4, 0x640, RZ, 0xc0, !PT ;  /* 0x0000064004047812 */ /* 0x000fe200078ec0ff */
[----:B------:R-:W-:Y:S01]  /*6230*/  IMAD.MOV.U32 R44, RZ, RZ, RZ ;  /* 0x000000ffff2c7224 */ /* 0x000fe200078e00ff */
[----:B------:R-:W-:Y:S01]  /*6240*/  LOP3.LUT R3, R2, 0x20, R3, 0xf8, !PT ;  /* 0x0000002002037812 */ /* 0x000fe200078ef803 */
[----:B------:R-:W-:Y:S01]  /*6250*/  IMAD.SHL.U32 R2, R103, 0x8, RZ ;  /* 0x0000000867027824 */ /* 0x000fe200078e00ff */
[----:B------:R-:W-:Y:S01]  /*6260*/  LOP3.LUT R105, R4, 0x800, R105, 0xf8, !PT ;  /* 0x0000080004697812 */ /* 0x000fe200078ef869 */
[----:B------:R-:W-:Y:S01]  /*6270*/  UIADD3 UR4, UPT, UPT, UR43, 0x1400, URZ ;  /* 0x000014002b047890 */ /* 0x000fe2000fffe0ff */
[----:B------:R-:W-:Y:S01]  /*6280*/  IMAD.MOV.U32 R110, RZ, RZ, RZ ;  /* 0x000000ffff6e7224 */ /* 0x000fe200078e00ff */
[----:B------:R-:W2:Y:S01]  /*6290*/  LDC R42, c[0x0][0xb0c] ;  /* 0x0002c300ff2a7b82 */ /* 0x000ea20000000800 */
[----:B------:R-:W-:Y:S01]  /*62a0*/  LOP3.LUT R4, R3, 0x30, R2, 0x78, !PT ;  /* 0x0000003003047812 */ /* 0x000fe200078e7802 */
[----:B------:R-:W-:Y:S01]  /*62b0*/  IMAD.SHL.U32 R2, R106, 0x200000, RZ ;  /* 0x002000006a027824 */ /* 0x000fe200078e00ff */
[----:B------:R-:W3:Y:S01]  /*62c0*/  LDCU.64 UR46, c[0x0][0x348] ;  /* 0x00006900ff2e77ac */ /* 0x000ee20008000a00 */
[----:B------:R-:W-:Y:S01]  /*62d0*/  IMAD.SHL.U32 R3, R103, 0x10, RZ ;  /* 0x0000001067037824 */ /* 0x000fe200078e00ff */
[----:B------:R-:W-:Y:S01]  /*62e0*/  LOP3.LUT R105, R105, R4, RZ, 0xfc, !PT ;  /* 0x0000000469697212 */ /* 0x000fe200078efcff */
[----:B------:R-:W-:Y:S01]  /*62f0*/  IMAD.MOV.U32 R114, RZ, RZ, RZ ;  /* 0x000000ffff727224 */ /* 0x000fe200078e00ff */
[----:B------:R-:W4:Y:S01]  /*6300*/  LDS R0, [UR43+0x310] ;  /* 0x0003102bff007984 */ /* 0x000f220008000800 */
[----:B------:R-:W1:Y:S01]  /*6310*/  LDC R100, c[0x0][0xb20] ;  /* 0x0002c800ff647b82 */ /* 0x000e620000000800 */
[----:B------:R-:W-:Y:S01]  /*6320*/  LOP3.LUT R2, R2, 0x200000, RZ, 0xc0, !PT ;  /* 0x0020000002027812 */ /* 0x000fe200078ec0ff */
[----:B------:R-:W-:Y:S01]  /*6330*/  VIADD R104, R105, UR43 ;  /* 0x0000002b69687c36 */ /* 0x000fe20008000000 */
[----:B------:R-:W-:Y:S01]  /*6340*/  LOP3.LUT R3, R3, 0x20, RZ, 0xc0, !PT ;  /* 0x0000002003037812 */ /* 0x000fe200078ec0ff */
[----:B------:R-:W-:Y:S01]  /*6350*/  IMAD.U32 R111, RZ, RZ, UR4 ;  /* 0x00000004ff6f7e24 */ /* 0x000fe2000f8e00ff */
[----:B------:R-:W-:Y:S01]  /*6360*/  LOP3.LUT R47, R2, 0x400000, R47, 0xf8, !PT ;  /* 0x00400000022f7812 */ /* 0x000fe200078ef82f */
[----:B------:R-:W1:Y:S01]  /*6370*/  LDCU.64 UR38, c[0x0][0x888] ;  /* 0x00011100ff2677ac */ /* 0x000e620008000a00 */
[----:B------:R-:W-:Y:S01]  /*6380*/  IADD3 R104, PT, PT, -R3, 0x400, R104 ;  /* 0x0000040003687810 */ /* 0x000fe20007ffe168 */
[----:B------:R-:W1:Y:S01]  /*6390*/  LDC R41, c[0x0][0xb30] ;  /* 0x0002cc00ff297b82 */ /* 0x000e620000000800 */
[----:B------:R-:W-:-:S07]  /*63a0*/  UIADD3 UR42, UPT, UPT, UR43, 0x400, URZ ;  /* 0x000004002b2a7890 */ /* 0x000fce000fffe0ff */
[----:B------:R-:W1:Y:S08]  /*63b0*/  LDC.64 R90, c[0x0][0xb10] ;  /* 0x0002c400ff5a7b82 */ /* 0x000e700000000a00 */
[----:B------:R-:W1:Y:S08]  /*63c0*/  LDC.64 R38, c[0x0][0xb18] ;  /* 0x0002c600ff267b82 */ /* 0x000e700000000a00 */
[----:B------:R-:W1:Y:S01]  /*63d0*/  LDC.64 R86, c[0x0][0x888] ;  /* 0x00022200ff567b82 */ /* 0x000e620000000a00 */
[----:B----4-:R-:W-:-:S07]  /*63e0*/  IMAD.IADD R47, R0, 0x1, R47 ;  /* 0x00000001002f7824 */ /* 0x010fce00078e022f */
[----:B------:R-:W4:Y:S08]  /*63f0*/  LDC.64 R36, c[0x0][0xb28] ;  /* 0x0002ca00ff247b82 */ /* 0x000f300000000a00 */
[----:B------:R-:W1:Y:S08]  /*6400*/  LDC.64 R88, c[0x0][0x890] ;  /* 0x00022400ff587b82 */ /* 0x000e700000000a00 */
[----:B------:R-:W1:Y:S08]  /*6410*/  LDC.64 R84, c[0x0][0x8b0] ;  /* 0x00022c00ff547b82 */ /* 0x000e700000000a00 */
[----:B------:R-:W1:Y:S08]  /*6420*/  LDC.64 R82, c[0x0][0x8a8] ;  /* 0x00022a00ff527b82 */ /* 0x000e700000000a00 */
[----:B--23--:R-:W1:Y:S02]  /*6430*/  LDC R102, c[0x0][0x374] ;  /* 0x0000dd00ff667b82 */ /* 0x00ce640000000800 */
.L_x_145:
[C---:B------:R-:W-:Y:S02]  /*6440*/  LEA R0, R114.reuse, UR43, 0x3 ;  /* 0x0000002b72007c11 */ /* 0x040fe4000f8e18ff */
[----:B------:R-:W-:Y:S02]  /*6450*/  SHF.L.U32 R3, R109, 0x1f, RZ ;  /* 0x0000001f6d037819 */ /* 0x000fe400000006ff */
[----:B------:R-:W-:Y:S02]  /*6460*/  LEA R16, R114, UR43, 0x4 ;  /* 0x0000002b72107c11 */ /* 0x000fe4000f8e20ff */
[----:B--2---:R-:W2:Y:S02]  /*6470*/  SYNCS.PHASECHK.TRANS64.TRYWAIT P0, [R0+URZ+0x260], R3 ;  /* 0x00026003000075a7 */ /* 0x004ea400080011ff */
[----:B--23--:R-:W-:Y:S05]  /*6480*/  @!P0 BRA `(.L_x_128) ;  /* 0x0000002c00808947 */ /* 0x00cfea0003800000 */
.L_x_244:
[----:B------:R-:W3:Y:S01]  /*6490*/  LDC.64 R12, c[0x0][0xb10] ;  /* 0x0002c400ff0c7b82 */ /* 0x000ee20000000a00 */
[----:B------:R-:W4:Y:S01]  /*64a0*/  LDS.128 R16, [R16+0x2f0] ;  /* 0x0002f00010107984 */ /* 0x000f220000000c00 */
[----:B-1----:R-:W-:Y:S01]  /*64b0*/  ISETP.NE.AND P1, PT, R41, 0x1, PT ;  /* 0x000000012900780c */ /* 0x002fe20003f25270 */
[----:B--2---:R-:W-:Y:S01]  /*64c0*/  VIADD R0, R0, 0x270 ;  /* 0x0000027000007836 */ /* 0x004fe20000000000 */
[----:B------:R-:W-:Y:S04]  /*64d0*/  ISETP.GE.AND P0, PT, R40, 0x1, PT ;  /* 0x000000012800780c */ /* 0x000fe80003f06270 */
[----:B------:R-:W1:Y:S01]  /*64e0*/  LDC.64 R10, c[0x0][0xb18] ;  /* 0x0002c600ff0a7b82 */ /* 0x000e620000000a00 */
[----:B------:R-:W-:Y:S01]  /*64f0*/  PRMT R0, RZ, 0x654, R0 ;  /* 0x00000654ff007816 */ /* 0x000fe20000000000 */
[----:B------:R-:W-:Y:S01]  /*6500*/  @!PT LDS RZ, [RZ] ;  /* 0x00000000fffff984 */ /* 0x000fe20000000800 */
[----:B------:R-:W-:Y:S01]  /*6510*/  @!PT LDS RZ, [RZ] ;  /* 0x00000000fffff984 */ /* 0x000fe20000000800 */
[----:B------:R-:W-:Y:S01]  /*6520*/  @!PT LDS RZ, [RZ] ;  /* 0x00000000fffff984 */ /* 0x000fe20000000800 */
[----:B------:R-:W-:Y:S01]  /*6530*/  @!PT LDS RZ, [RZ] ;  /* 0x00000000fffff984 */ /* 0x000fe20000000800 */
[----:B------:R2:W-:Y:S06]  /*6540*/  MEMBAR.ALL.CTA ;  /* 0x0000000000007992 */ /* 0x0005ec0000008000 */
[----:B--2---:R-:W2:Y:S01]  /*6550*/  FENCE.VIEW.ASYNC.S ;  /* 0x00000000000073c6 */ /* 0x004ea20000000000 */
[----:B------:R-:W1:Y:S08]  /*6560*/  @!P1 LDC R14, c[0x0][0xb20] ;  /* 0x0002c800ff0e9b82 */ /* 0x000e700000000800 */
[----:B------:R-:W1:Y:S01]  /*6570*/  @!P1 LDC R9, c[0x0][0xb0c] ;  /* 0x0002c300ff099b82 */ /* 0x000e620000000800 */
[----:B--2---:R2:W-:Y:S01]  /*6580*/  SYNCS.ARRIVE.TRANS64.RED.A1T0 RZ, [R0+URZ], RZ ;  /* 0x000000ff00ff79a7 */ /* 0x0045e200081004ff */
[----:B----4-:R-:W-:Y:S04]  /*6590*/  LOP3.LUT P4, RZ, R18, 0x1, RZ, 0xc0, !PT ;  /* 0x0000000112ff7812 */ /* 0x010fe8000788c0ff */
[----:B------:R-:W-:Y:S09]  /*65a0*/  P2R R112, PR, RZ, 0x10 ;  /* 0x00000010ff707803 */ /* 0x000ff20000000000 */
[----:B------:R-:W-:Y:S02]  /*65b0*/  @P4 MOV R45, R16 ;  /* 0x00000010002d4202 */ /* 0x000fe40000000f00 */
[----:B------:R-:W-:Y:S01]  /*65c0*/  @P4 LOP3.LUT R43, R17, 0xffff, RZ, 0xc0, !PT ;  /* 0x0000ffff112b4812 */ /* 0x000fe200078ec0ff */
[----:B--23--:R-:W-:Y:S06]  /*65d0*/  @!P0 BRA `(.L_x_129) ;  /* 0x0000000000a48947 */ /* 0x00cfec0003800000 */
[----:B------:R-:W-:Y:S01]  /*65e0*/  IMAD.HI.U32 R21, R102, R39, RZ ;  /* 0x0000002766157227 */ /* 0x000fe200078e00ff */
[----:B------:R-:W-:Y:S02]  /*65f0*/  ISETP.NE.AND P0, PT, R38, 0x1, PT ;  /* 0x000000012600780c */ /* 0x000fe40003f05270 */
[----:B------:R-:W-:Y:S01]  /*6600*/  ISETP.NE.AND P2, PT, R40, 0x1, PT ;  /* 0x000000012800780c */ /* 0x000fe20003f45270 */
[----:B------:R-:W-:Y:S01]  /*6610*/  IMAD.HI.U32 R20, R101, R90, RZ ;  /* 0x0000005a65147227 */ /* 0x000fe200078e00ff */
[----:B------:R-:W-:Y:S02]  /*6620*/  SHF.R.U32.HI R21, RZ, R100, R21 ;  /* 0x00000064ff157219 */ /* 0x000fe40000011615 */
[----:B------:R-:W-:Y:S01]  /*6630*/  ISETP.NE.AND P3, PT, R42, 0x1, PT ;  /* 0x000000012a00780c */ /* 0x000fe20003f65270 */
[----:B------:R-:W-:Y:S01]  /*6640*/  IMAD.HI.U32 R24, R45, R90, RZ ;  /* 0x0000005a2d187227 */ /* 0x000fe200078e00ff */
[----:B------:R-:W-:Y:S02]  /*6650*/  SHF.R.U32.HI R20, RZ, R91, R20 ;  /* 0x0000005bff147219 */ /* 0x000fe40000011614 */
[----:B------:R-:W-:Y:S01]  /*6660*/  SEL R3, R102, R21, !P0 ;  /* 0x0000001566037207 */ /* 0x000fe20004000000 */
[----:B------:R-:W-:Y:S01]  /*6670*/  IMAD.HI.U32 R21, R43, R39, RZ ;  /* 0x000000272b157227 */ /* 0x000fe200078e00ff */
[----:B------:R-:W-:Y:S02]  /*6680*/  SEL R7, R101, R20, !P3 ;  /* 0x0000001465077207 */ /* 0x000fe40005800000 */
[----:B------:R-:W-:Y:S01]  /*6690*/  SHF.R.U32.HI R24, RZ, R91, R24 ;  /* 0x0000005bff187219 */ /* 0x000fe20000011618 */
[-C--:B------:R-:W-:Y:S04]  /*66a0*/  IMAD.HI.U32 R20, R3, R36.reuse, RZ ;  /* 0x0000002403147227 */ /* 0x080fe800078e00ff */
[----:B------:R-:W-:Y:S01]  /*66b0*/  IMAD.HI.U32 R22, R7, R36, RZ ;  /* 0x0000002407167227 */ /* 0x000fe200078e00ff */
[-C--:B------:R-:W-:Y:S02]  /*66c0*/  @P2 SHF.R.U32.HI R3, RZ, R37.reuse, R20 ;  /* 0x00000025ff032219 */ /* 0x080fe40000011614 */
[----:B------:R-:W-:Y:S02]  /*66d0*/  SHF.R.U32.HI R20, RZ, R100, R21 ;  /* 0x00000064ff147219 */ /* 0x000fe40000011615 */
[----:B------:R-:W-:Y:S01]  /*66e0*/  @P2 SHF.R.U32.HI R7, RZ, R37, R22 ;  /* 0x00000025ff072219 */ /* 0x000fe20000011616 */
[C---:B------:R-:W-:Y:S01]  /*66f0*/  IMAD R2, R40.reuse, R3, RZ ;  /* 0x0000000328027224 */ /* 0x040fe200078e02ff */
[----:B------:R-:W-:Y:S02]  /*6700*/  SEL R5, R43, R20, !P0 ;  /* 0x000000142b057207 */ /* 0x000fe40004000000 */
[----:B------:R-:W-:Y:S01]  /*6710*/  SEL R3, R45, R24, !P3 ;  /* 0x000000182d037207 */ /* 0x000fe20005800000 */
[----:B------:R-:W-:Y:S01]  /*6720*/  IMAD R4, R40, R7, RZ ;  /* 0x0000000728047224 */ /* 0x000fe200078e02ff */
[C---:B------:R-:W-:Y:S01]  /*6730*/  ISETP.GE.AND P0, PT, R5.reuse, R2, PT ;  /* 0x000000020500720c */ /* 0x040fe20003f06270 */
[----:B------:R-:W-:Y:S03]  /*6740*/  IMAD.HI.U32 R6, R5, R36, RZ ;  /* 0x0000002405067227 */ /* 0x000fe600078e00ff */
[----:B------:R-:W-:Y:S01]  /*6750*/  ISETP.GE.OR P0, PT, R3, R4, P0 ;  /* 0x000000040300720c */ /* 0x000fe20000706670 */
[----:B------:R-:W-:Y:S01]  /*6760*/  IMAD.MOV R4, RZ, RZ, -R3 ;  /* 0x000000ffff047224 */ /* 0x000fe200078e0a03 */
[-C--:B------:R-:W-:Y:S03]  /*6770*/  SHF.R.U32.HI R6, RZ, R37.reuse, R6 ;  /* 0x00000025ff067219 */ /* 0x080fe60000011606 */
[----:B------:R-:W-:Y:S01]  /*6780*/  IMAD R45, R42, R4, R45 ;  /* 0x000000042a2d7224 */ /* 0x000fe200078e022d */
[----:B------:R-:W-:Y:S05]  /*6790*/  SEL R15, R5, R6, !P2 ;  /* 0x00000006050f7207 */ /* 0x000fea0005000000 */
[----:B------:R-:W-:Y:S02]  /*67a0*/  IMAD.MOV R6, RZ, RZ, -R15 ;  /* 0x000000ffff067224 */ /* 0x000fe400078e0a0f */
[C---:B------:R-:W-:Y:S04]  /*67b0*/  @!P0 IMAD.HI.U32 R2, R3.reuse, R36, RZ ;  /* 0x0000002403028227 */ /* 0x040fe800078e00ff */
[----:B------:R-:W-:Y:S01]  /*67c0*/  IMAD R6, R40, R6, R5 ;  /* 0x0000000628067224 */ /* 0x000fe200078e0205 */
[----:B------:R-:W-:Y:S04]  /*67d0*/  @!P0 SHF.R.U32.HI R2, RZ, R37, R2 ;  /* 0x00000025ff028219 */ /* 0x000fe80000011602 */
[----:B------:R-:W-:Y:S02]  /*67e0*/  @!P0 SEL R0, R3, R2, !P2 ;  /* 0x0000000203008207 */ /* 0x000fe40005000000 */
[----:B------:R-:W-:Y:S02]  /*67f0*/  IADD3 R2, PT, PT, -R5, RZ, RZ ;  /* 0x000000ff05027210 */ /* 0x000fe40007ffe1ff */
[----:B------:R-:W-:Y:S01]  /*6800*/  @!P0 IADD3 R8, PT, PT, R15, -R0, RZ ;  /* 0x800000000f088210 */ /* 0x000fe20007ffe0ff */
[----:B------:R-:W-:Y:S02]  /*6810*/  @!P0 IMAD R0, R7, R6, R0 ;  /* 0x0000000607008224 */ /* 0x000fe400078e0200 */
[----:B------:R-:W-:Y:S02]  /*6820*/  IMAD R43, R38, R2, R43 ;  /* 0x00000002262b7224 */ /* 0x000fe400078e022b */
[----:B------:R-:W-:Y:S02]  /*6830*/  @!P0 IMAD R5, R8, R40, R3 ;  /* 0x0000002808058224 */ /* 0x000fe400078e0203 */
[----:B------:R-:W-:Y:S04]  /*6840*/  @!P0 IMAD.MOV.U32 R3, RZ, RZ, R0 ;  /* 0x000000ffff038224 */ /* 0x000fe800078e0000 */
[----:B------:R-:W-:Y:S02]  /*6850*/  IMAD R45, R3, R42, R45 ;  /* 0x0000002a032d7224 */ /* 0x000fe400078e022d */
[----:B------:R-:W-:Y:S07]  /*6860*/  IMAD R43, R5, R38, R43 ;  /* 0x00000026052b7224 */ /* 0x000fee00078e022b */
.L_x_129:
[----:B------:R-:W-:Y:S01]  /*6870*/  @!P1 IMAD.HI.U32 R0, R45, R12, RZ ;  /* 0x0000000c2d009227 */ /* 0x000fe200078e00ff */
[----:B-1----:R-:W-:Y:S01]  /*6880*/  @!P1 ISETP.NE.AND P0, PT, R10, 0x1, PT ;  /* 0x000000010a00980c */ /* 0x002fe20003f05270 */
[----:B------:R-:W-:Y:S01]  /*6890*/  ULOP3.LUT UP0, URZ, UR42, 0x1b0, URZ, 0xc0, !UPT ;  /* 0x000001b02aff7892 */ /* 0x000fe2000f80c0ff */
[----:B------:R-:W-:Y:S01]  /*68a0*/  @!P1 ISETP.NE.AND P2, PT, R9, 0x1, PT ;  /* 0x000000010900980c */ /* 0x000fe20003f45270 */
[----:B------:R-:W-:Y:S01]  /*68b0*/  @!P1 IMAD.HI.U32 R3, R43, R11, RZ ;  /* 0x0000000b2b039227 */ /* 0x000fe200078e00ff */
[----:B------:R-:W-:Y:S02]  /*68c0*/  @!P1 SHF.R.U32.HI R0, RZ, R13, R0 ;  /* 0x0000000dff009219 */ /* 0x000fe40000011600 */
[----:B------:R-:W-:Y:S01]  /*68d0*/  @P4 SHF.R.U32.HI R107, RZ, 0x10, R17 ;  /* 0x00000010ff6b4819 */ /* 0x000fe20000011611 */
[----:B------:R-:W-:Y:S01]  /*68e0*/  VIADD R114, R114, 0x1 ;  /* 0x0000000172727836 */ /* 0x000fe20000000000 */
[----:B------:R-:W-:Y:S02]  /*68f0*/  @!P1 SHF.R.U32.HI R2, RZ, R14, R3 ;  /* 0x0000000eff029219 */ /* 0x000fe40000011603 */
[----:B------:R-:W-:Y:S02]  /*6900*/  @!P1 SEL R3, R45, R0, !P2 ;  /* 0x000000002d039207 */ /* 0x000fe40005000000 */
[----:B------:R-:W-:Y:S05]  /*6910*/  @!P1 SEL R2, R43, R2, !P0 ;  /* 0x000000022b029207 */ /* 0x000fea0004000000 */
[----:B------:R-:W-:Y:S02]  /*6920*/  @!P1 IMAD.IADD R0, R2, 0x1, -R3 ;  /* 0x0000000102009824 */ /* 0x000fe400078e0a03 */
[----:B------:R-:W-:Y:S02]  /*6930*/  @!P1 IMAD.IADD R2, R3, 0x1, -R2 ;  /* 0x0000000103029824 */ /* 0x000fe400078e0a02 */
[----:B------:R-:W-:Y:S02]  /*6940*/  @!P1 IMAD R45, R0, R9, R45 ;  /* 0x00000009002d9224 */ /* 0x000fe400078e022d */
[----:B------:R-:W-:Y:S01]  /*6950*/  @!P1 IMAD R43, R2, R10, R43 ;  /* 0x0000000a022b9224 */ /* 0x000fe200078e022b */
[----:B------:R-:W-:Y:S06]  /*6960*/  BRA.U !UP0, `(.L_x_130) ;  /* 0x0000000108407547 */ /* 0x000fec000b800000 */
[----:B------:R-:W1:Y:S01]  /*6970*/  LDCU.64 UR8, c[0x4][0x80] ;  /* 0x01001000ff0877ac */ /* 0x000e620008000a00 */
[----:B------:R-:W-:Y:S01]  /*6980*/  MOV R3, 0x0 ;  /* 0x0000000000037802 */ /* 0x000fe20000000f00 */
[----:B------:R-:W-:Y:S02]  /*6990*/  HFMA2 R12, -RZ, RZ, 0, 5.9604644775390625e-08 ;  /* 0x00000001ff0c7431 */ /* 0x000fe400000001ff */
[----:B------:R-:W-:Y:S02]  /*69a0*/  IMAD.MOV.U32 R8, RZ, RZ, 0x70 ;  /* 0x00000070ff087424 */ /* 0x000fe400078e00ff */
[----:B------:R-:W-:Y:S01]  /*69b0*/  IMAD.MOV.U32 R13, RZ, RZ, RZ ;  /* 0x000000ffff0d7224 */ /* 0x000fe200078e00ff */
[----:B------:R-:W2:Y:S01]  /*69c0*/  LDCU.64 UR6, c[0x4][0x88] ;  /* 0x01001100ff0677ac */ /* 0x000ea20008000a00 */
[----:B------:R-:W3:Y:S01]  /*69d0*/  LDC.64 R2, c[0x4][R3] ;  /* 0x0100000003027b82 */ /* 0x000ee20000000a00 */
[----:B------:R-:W4:Y:S01]  /*69e0*/  LDCU.64 UR4, c[0x4][0x8] ;  /* 0x01000100ff0477ac */ /* 0x000f220008000a00 */
[----:B-1----:R-:W-:Y:S01]  /*69f0*/  MOV R5, UR9 ;  /* 0x0000000900057c02 */ /* 0x002fe20008000f00 */
[----:B------:R-:W-:Y:S01]  /*6a00*/  IMAD.U32 R4, RZ, RZ, UR8 ;  /* 0x00000008ff047e24 */ /* 0x000fe2000f8e00ff */
[----:B--2---:R-:W-:Y:S01]  /*6a10*/  MOV R7, UR7 ;  /* 0x0000000700077c02 */ /* 0x004fe20008000f00 */
[----:B------:R-:W-:Y:S01]  /*6a20*/  IMAD.U32 R6, RZ, RZ, UR6 ;  /* 0x00000006ff067e24 */ /* 0x000fe2000f8e00ff */
[----:B----4-:R-:W-:Y:S01]  /*6a30*/  MOV R11, UR5 ;  /* 0x00000005000b7c02 */ /* 0x010fe20008000f00 */
[----:B------:R-:W-:Y:S02]  /*6a40*/  IMAD.U32 R10, RZ, RZ, UR4 ;  /* 0x00000004ff0a7e24 */ /* 0x000fe4000f8e00ff */
[----:B------:R-:W-:Y:S07]  /*6a50*/  LEPC R20, `(.L_x_130) ;  /* 0x000000001014794e */ /* 0x000fee0000000000 */
[----:B---3-5:R-:W-:Y:S05]  /*6a60*/  CALL.ABS.NOINC R2 ;  /* 0x0000000002007343 */ /* 0x028fea0003c00000 */
.L_x_130:
[----:B------:R-:W-:Y:S01]  /*6a70*/  LOP3.LUT P0, RZ, R111, 0x1b0, RZ, 0xc0, !PT ;  /* 0x000001b06fff7812 */ /* 0x000fe2000780c0ff */
[----:B------:R-:W-:Y:S11]  /*6a80*/  BSSY.RECONVERGENT B6, `(.L_x_131) ;  /* 0x0000013000067945 */ /* 0x000ff60003800200 */
[----:B------:R-:W-:Y:S01]  /*6a90*/  @!UPT UIADD3 URZ, UPT, UPT, URZ, URZ, URZ ;  /* 0x000000fffffff290 */ /* 0x000fe2000fffe0ff */
[----:B------:R-:W-:Y:S05]  /*6aa0*/  @!P0 BRA `(.L_x_132) ;  /* 0x0000000000408947 */ /* 0x000fea0003800000 */
        /* <DEDUP_REMOVED lines=16> */
.L_x_132:
[----:B------:R-:W-:Y:S05]  /*6bb0*/  BSYNC.RECONVERGENT B6 ;  /* 0x0000000000067941 */ /* 0x000fea0003800200 */
.L_x_131:
[----:B------:R-:W-:Y:S01]  /*6bc0*/  ISETP.NE.U32.AND P3, PT, R88, RZ, PT ;  /* 0x000000ff5800720c */ /* 0x000fe20003f65070 */
[----:B------:R-:W-:Y:S01]  /*6bd0*/  UISETP.NE.AND UP1, UPT, UR44, URZ, UPT ;  /* 0x000000ff2c00728c */ /* 0x000fe2000bf25270 */
[----:B------:R-:W-:Y:S02]  /*6be0*/  ISETP.NE.U32.AND P4, PT, R84, RZ, PT ;  /* 0x000000ff5400720c */ /* 0x000fe40003f85070 */
[----:B------:R-:W-:Y:S02]  /*6bf0*/  ISETP.NE.AND.EX P3, PT, R89, RZ, PT, P3 ;  /* 0x000000ff5900720c */ /* 0x000fe40003f65330 */
[----:B------:R-:W-:Y:S02]  /*6c00*/  PLOP3.LUT P1, PT, PT, PT, PT, 0x8, 0x80 ;  /* 0x000000000080781c */ /* 0x000fe40003f2e170 */
[----:B------:R-:W-:Y:S02]  /*6c10*/  PLOP3.LUT P0, PT, PT, PT, UP1, 0x80, 0x8 ;  /* 0x000000000008781c */ /* 0x000fe40003f0f018 */
[----:B------:R-:W-:Y:S02]  /*6c20*/  ISETP.NE.AND.EX P4, PT, R85, RZ, PT, P4 ;  /* 0x000000ff5500720c */ /* 0x000fe40003f85340 */
[----:B------:R-:W1:Y:S09]  /*6c30*/  @UP1 LDCU.64 UR4, c[0x0][0x888] ;  /* 0x00011100ff0417ac */ /* 0x000e720008000a00 */
[----:B------:R-:W-:Y:S01]  /*6c40*/  @P0 PLOP3.LUT P1, PT, P3, PT, PT, 0x80, 0x8 ;  /* 0x000000000008081c */ /* 0x000fe20001f2f070 */
[----:B-1----:R-:W-:Y:S04]  /*6c50*/  @UP1 UISETP.NE.U32.AND UP0, UPT, UR4, URZ, UPT ;  /* 0x000000ff0400128c */ /* 0x002fe8000bf05070 */
[----:B------:R-:W-:Y:S04]  /*6c60*/  @UP1 UISETP.NE.AND.EX UP0, UPT, UR5, URZ, UPT, UP0 ;  /* 0x000000ff0500128c */ /* 0x000fe8000bf05300 */
[----:B------:R-:W-:Y:S01]  /*6c70*/  @UP1 USEL UR4, URZ, 0xffffffff, UP0 ;  /* 0xffffffffff041887 */ /* 0x000fe20008000000 */
[----:B------:R-:W-:Y:S11]  /*6c80*/  @!P3 BRA `(.L_x_133) ;  /* 0x00000000002cb947 */ /* 0x000ff60003800000 */
[----:B------:R-:W-:Y:S01]  /*6c90*/  ISETP.NE.U32.AND P2, PT, R86, RZ, PT ;  /* 0x000000ff5600720c */ /* 0x000fe20003f45070 */
[----:B------:R-:W-:Y:S03]  /*6ca0*/  IMAD.MOV.U32 R95, RZ, RZ, 0x1 ;  /* 0x00000001ff5f7424 */ /* 0x000fe600078e00ff */
[----:B------:R-:W-:Y:S11]  /*6cb0*/  ISETP.NE.AND.EX P2, PT, R87, RZ, PT, P2 ;  /* 0x000000ff5700720c */ /* 0x000ff60003f45320 */
[----:B------:R-:W-:Y:S02]  /*6cc0*/  @!UPT UIADD3 URZ, UPT, UPT, URZ, URZ, URZ ;  /* 0x000000fffffff290 */ /* 0x000fe4000fffe0ff */
[----:B------:R-:W1:Y:S01]  /*6cd0*/  @P2 LDC.64 R2, c[0x0][0x888] ;  /* 0x00022200ff022b82 */ /* 0x000e620000000a00 */
[----:B------:R-:W-:Y:S04]  /*6ce0*/  @P2 IMAD R0, R88, UR36, RZ ;  /* 0x0000002458002c24 */ /* 0x000fe8000f8e02ff */
[----:B-1----:R-:W-:Y:S04]  /*6cf0*/  @P2 IMAD.WIDE R2, R0, 0x4, R2 ;  /* 0x0000000400022825 */ /* 0x002fe800078e0202 */
[----:B------:R-:W-:Y:S01]  /*6d00*/  HFMA2 R0, -RZ, RZ, 0, 5.9604644775390625e-08 ;  /* 0x00000001ff007431 */ /* 0x000fe200000001ff */
[----:B-----5:R1:W5:Y:S04]  /*6d10*/  @P2 LDG.E R49, desc[UR40][R2.64] ;  /* 0x0000002802312981 */ /* 0x020368000c1e1900 */
[----:B------:R-:W-:Y:S01]  /*6d20*/  @!P2 PRMT R95, R0, 0x7610, R95 ;  /* 0x00007610005fa816 */ /* 0x000fe2000000005f */
[----:B-1----:R-:W2:Y:S06]  /*6d30*/  @!P2 LDC R49, c[0x0][0x880] ;  /* 0x00022000ff31ab82 */ /* 0x002eac0000000800 */
.L_x_133:
[----:B------:R-:W-:Y:S05]  /*6d40*/  @!P4 BRA `(.L_x_134) ;  /* 0x000000000020c947 */ /* 0x000fea0003800000 */
[----:B------:R-:W-:Y:S04]  /*6d50*/  ISETP.NE.U32.AND P2, PT, R82, RZ, PT ;  /* 0x000000ff5200720c */ /* 0x000fe80003f45070 */
[----:B------:R-:W-:Y:S11]  /*6d60*/  ISETP.NE.AND.EX P2, PT, R83, RZ, PT, P2 ;  /* 0x000000ff5300720c */ /* 0x000ff60003f45320 */
[----:B------:R-:W-:Y:S02]  /*6d70*/  @!UPT UIADD3 URZ, UPT, UPT, URZ, URZ, URZ ;  /* 0x000000fffffff290 */ /* 0x000fe4000fffe0ff */
[----:B------:R-:W1:Y:S01]  /*6d80*/  @P2 LDC.64 R2, c[0x0][0x8a8] ;  /* 0x00022a00ff022b82 */ /* 0x000e620000000a00 */
[----:B------:R-:W-:Y:S04]  /*6d90*/  @P2 IMAD R0, R84, UR36, RZ ;  /* 0x0000002454002c24 */ /* 0x000fe8000f8e02ff */
[----:B-1----:R-:W-:Y:S05]  /*6da0*/  @P2 IMAD.WIDE R2, R0, 0x4, R2 ;  /* 0x0000000400022825 */ /* 0x002fea00078e0202 */
[----:B-----5:R1:W5:Y:S02]  /*6db0*/  @P2 LDG.E R46, desc[UR40][R2.64] ;  /* 0x00000028022e2981 */ /* 0x020364000c1e1900 */
[----:B-1----:R-:W3:Y:S02]  /*6dc0*/  @!P2 LDC R46, c[0x0][0x8a0] ;  /* 0x00022800ff2eab82 */ /* 0x002ee40000000800 */
.L_x_134:
[----:B--2--5:R-:W-:Y:S01]  /*6dd0*/  @P0 FSETP.NEU.AND P4, PT, R49, RZ, PT ;  /* 0x000000ff3100020b */ /* 0x024fe20003f8d000 */
[----:B------:R-:W-:Y:S01]  /*6de0*/  IMAD.U32 R0, RZ, RZ, UR4 ;  /* 0x00000004ff007e24 */ /* 0x000fe2000f8e00ff */
[----:B------:R-:W-:Y:S01]  /*6df0*/  @P0 LOP3.LUT P2, RZ, R95, 0xff, RZ, 0xc0, !PT ;  /* 0x000000ff5fff0812 */ /* 0x000fe2000784c0ff */
[----:B------:R-:W-:Y:S01]  /*6e00*/  BSSY B1, `(.L_x_135) ;  /* 0x0000034000017945 */ /* 0x000fe20003800000 */
[----:B------:R-:W-:Y:S01]  /*6e10*/  @P0 SEL R3, RZ, 0xffffffff, P4 ;  /* 0xffffffffff030807 */ /* 0x000fe20002000000 */
[C---:B------:R-:W-:Y:S01]  /*6e20*/  IMAD R32, R44.reuse, 0x20, R47 ;  /* 0x000000202c207824 */ /* 0x040fe200078e022f */
[----:B------:R-:W-:Y:S02]  /*6e30*/  LEA R113, R44, UR43, 0x3 ;  /* 0x0000002b2c717c11 */ /* 0x000fe4000f8e18ff */
[----:B------:R-:W-:Y:S02]  /*6e40*/  CS2R R54, SRZ ;  /* 0x0000000000367805 */ /* 0x000fe4000001ff00 */
[----:B------:R-:W-:Y:S02]  /*6e50*/  @P1 SEL R3, R0, R3, !P2 ;  /* 0x0000000300031207 */ /* 0x000fe40005000000 */
[----:B------:R-:W-:Y:S02]  /*6e60*/  CS2R R52, SRZ ;  /* 0x0000000000347805 */ /* 0x000fe4000001ff00 */
[----:B------:R-:W-:Y:S02]  /*6e70*/  SHF.L.U32 R2, R110, 0x1f, RZ ;  /* 0x0000001f6e027819 */ /* 0x000fe400000006ff */
[----:B------:R-:W-:Y:S02]  /*6e80*/  CS2R R58, SRZ ;  /* 0x00000000003a7805 */ /* 0x000fe4000001ff00 */
[----:B------:R-:W-:Y:S02]  /*6e90*/  @P0 LOP3.LUT R3, R3, 0x1, RZ, 0xc0, !PT ;  /* 0x0000000103030812 */ /* 0x000fe400078ec0ff */
[----:B------:R-:W-:Y:S02]  /*6ea0*/  CS2R R56, SRZ ;  /* 0x0000000000387805 */ /* 0x000fe4000001ff00 */
[----:B------:R-:W-:Y:S02]  /*6eb0*/  PLOP3.LUT P5, PT, PT, PT, PT, 0x8, 0x80 ;  /* 0x000000000080781c */ /* 0x000fe40003fae170 */
[----:B------:R-:W-:Y:S11]  /*6ec0*/  ISETP.NE.U32.OR P1, PT, R3, 0x1, !P0 ;  /* 0x000000010300780c */ /* 0x000ff60004725470 */
[----:B------:R-:W-:Y:S02]  /*6ed0*/  @!UPT UIADD3 URZ, UPT, UPT, URZ, URZ, URZ ;  /* 0x000000fffffff290 */ /* 0x000fe4000fffe0ff */
[----:B------:R-:W-:Y:S04]  /*6ee0*/  @P1 SHF.L.U32 R4, R108, 0x1f, RZ ;  /* 0x0000001f6c041819 */ /* 0x000fe800000006ff */
[----:B------:R-:W1:Y:S01]  /*6ef0*/  @P1 SYNCS.PHASECHK.TRANS64.TRYWAIT P0, [UR43+0x240], R4 ;  /* 0x00024004ff0015a7 */ /* 0x000e62000800112b */
[----:B------:R2:W4:Y:S01]  /*6f00*/  SYNCS.PHASECHK.TRANS64.TRYWAIT P4, [R113+URZ+0x280], R2 ;  /* 0x00028002710075a7 */ /* 0x00052200080811ff */
[----:B-1----:R-:W-:Y:S01]  /*6f10*/  @P1 PLOP3.LUT P5, PT, P0, PT, PT, 0x8, 0x80 ;  /* 0x000000000080181c */ /* 0x002fe200007ae170 */
[----:B------:R-:W-:Y:S01]  /*6f20*/  @!UPT UIADD3 URZ, UPT, UPT, URZ, URZ, URZ ;  /* 0x000000fffffff290 */ /* 0x000fe2000fffe0ff */
[----:B--2-4-:R-:W-:Y:S11]  /*6f30*/  @!P1 BRA `(.L_x_136) ;  /* 0x0000000000809947 */ /* 0x014ff60003800000 */
[----:B------:R-:W-:Y:S01]  /*6f40*/  ISETP.NE.U32.AND P0, PT, RZ, UR38, PT ;  /* 0x00000026ff007c0c */ /* 0x000fe2000bf05070 */
[----:B------:R-:W-:Y:S01]  /*6f50*/  BSSY B0, `(.L_x_137) ;  /* 0x0000012000007945 */ /* 0x000fe20003800000 */
[----:B------:R-:W-:Y:S02]  /*6f60*/  FSETP.NEU.AND P2, PT, R49, RZ, PT ;  /* 0x000000ff3100720b */ /* 0x000fe40003f4d000 */
[----:B------:R-:W-:Y:S02]  /*6f70*/  CS2R R58, SRZ ;  /* 0x00000000003a7805 */ /* 0x000fe4000001ff00 */
[----:B------:R-:W-:Y:S02]  /*6f80*/  ISETP.NE.AND.EX P0, PT, RZ, UR39, PT, P0 ;  /* 0x00000027ff007c0c */ /* 0x000fe4000bf05300 */
[----:B------:R-:W-:Y:S02]  /*6f90*/  CS2R R56, SRZ ;  /* 0x0000000000387805 */ /* 0x000fe4000001ff00 */
[----:B------:R-:W-:Y:S02]  /*6fa0*/  LOP3.LUT P1, RZ, R95, 0xff, RZ, 0xc0, !PT ;  /* 0x000000ff5fff7812 */ /* 0x000fe4000782c0ff */
[----:B------:R-:W-:Y:S02]  /*6fb0*/  CS2R R54, SRZ ;  /* 0x0000000000367805 */ /* 0x000fe4000001ff00 */
[----:B------:R-:W-:Y:S02]  /*6fc0*/  SEL R0, RZ, 0xffffffff, P2 ;  /* 0xffffffffff007807 */ /* 0x000fe40001000000 */
[----:B------:R-:W-:Y:S02]  /*6fd0*/  CS2R R52, SRZ ;  /* 0x0000000000347805 */ /* 0x000fe4000001ff00 */
[----:B------:R-:W-:Y:S04]  /*6fe0*/  SEL R3, RZ, 0xffffffff, P0 ;  /* 0xffffffffff037807 */ /* 0x000fe80000000000 */
[----:B------:R-:W-:Y:S04]  /*6ff0*/  @P3 SEL R0, R3, R0, !P1 ;  /* 0x0000000003003207 */ /* 0x000fe80004800000 */
[----:B------:R-:W-:Y:S04]  /*7000*/  LOP3.LUT R0, R0, 0x1, RZ, 0xc0, !PT ;  /* 0x0000000100007812 */ /* 0x000fe800078ec0ff */
[----:B------:R-:W-:Y:S01]  /*7010*/  ISETP.NE.U32.AND P0, PT, R0, 0x1, PT ;  /* 0x000000010000780c */ /* 0x000fe20003f05070 */
[----:B------:R-:W-:Y:S01]  /*7020*/  @!UPT UIADD3 URZ, UPT, UPT, URZ, URZ, URZ ;  /* 0x000000fffffff290 */ /* 0x000fe2000fffe0ff */
[----:B------:R-:W-:Y:S11]  /*7030*/  @!P5 BRA `(.L_x_138) ;  /* 0x00000000000cd947 */ /* 0x000ff60003800000 */
[----:B------:R-:W-:Y:S04]  /*7040*/  SHF.L.U32 R3, R108, 0x1f, RZ ;  /* 0x0000001f6c037819 */ /* 0x000fe800000006ff */
[----:B------:R-:W1:Y:S02]  /*7050*/  SYNCS.PHASECHK.TRANS64.TRYWAIT P1, [UR43+0x240], R3 ;  /* 0x00024003ff0075a7 */ /* 0x000e64000802112b */
[----:B-1----:R-:W-:Y:S05]  /*7060*/  @!P1 BRA `(.L_x_139) ;  /* 0x00000020009c9947 */ /* 0x002fea0003800000 */
.L_x_138:
[----:B------:R-:W-:Y:S05]  /*7070*/  BSYNC B0 ;  /* 0x0000000000007941 */ /* 0x000fea0003800000 */
.L_x_137:
[----:B------:R2:W4:Y:S01]  /*7080*/  @P0 LDS.128 R56, [R105+UR43+0x400] ;  /* 0x0004002b69380984 */ /* 0x0005220008000c00 */
[----:B------:R-:W-:Y:S01]  /*7090*/  UIADD3 UR4, UPT, UPT, UR43, 0x248, URZ ;  /* 0x000002482b047890 */ /* 0x000fe2000fffe0ff */
[----:B------:R-:W-:Y:S02]  /*70a0*/  LOP3.LUT R108, R108, 0x1, RZ, 0x3c, !PT ;  /* 0x000000016c6c7812 */ /* 0x000fe400078e3cff */
[----:B------:R2:W1:Y:S01]  /*70b0*/  @P0 LDS.128 R52, [R104+0x10] ;  /* 0x0000100068340984 */ /* 0x0004620000000c00 */
[----:B------:R-:W-:Y:S01]  /*70c0*/  UPRMT UR4, UR37, 0x654, UR4 ;  /* 0x0000065425047896 */ /* 0x000fe20008000004 */
[----:B------:R-:W-:Y:S01]  /*70d0*/  @!PT LDS RZ, [RZ] ;  /* 0x00000000fffff984 */ /* 0x000fe20000000800 */
[----:B------:R-:W-:Y:S01]  /*70e0*/  @!PT LDS RZ, [RZ] ;  /* 0x00000000fffff984 */ /* 0x000fe20000000800 */
[----:B------:R-:W-:Y:S01]  /*70f0*/  @!PT LDS RZ, [RZ] ;  /* 0x00000000fffff984 */ /* 0x000fe20000000800 */
[----:B------:R-:W-:Y:S01]  /*7100*/  @!PT LDS RZ, [RZ] ;  /* 0x00000000fffff984 */ /* 0x000fe20000000800 */
[----:B------:R5:W-:Y:S06]  /*7110*/  MEMBAR.ALL.CTA ;  /* 0x0000000000007992 */ /* 0x000bec0000008000 */
[----:B-----5:R-:W5:Y:S02]  /*7120*/  FENCE.VIEW.ASYNC.S ;  /* 0x00000000000073c6 */ /* 0x020f640000000000 */
[----:B-----5:R-:W-:Y:S03]  /*7130*/  SYNCS.ARRIVE.TRANS64.RED.A1T0 RZ, [UR4], RZ ;  /* 0x000000ffffff79a7 */ /* 0x020fe60008100404 */
.L_x_136:
[----:B------:R-:W-:Y:S05]  /*7140*/  BSYNC B1 ;  /* 0x0000000000017941 */ /* 0x000fea0003800000 */
.L_x_135:
[----:B-1----:R-:W-:Y:S04]  /*7150*/  SHF.R.U32.HI R3, RZ, 0x15, R32 ;  /* 0x00000015ff037819 */ /* 0x002fe80000011620 */
[----:B------:R-:W-:Y:S01]  /*7160*/  LOP3.LUT P0, RZ, R3, 0x3, R106, 0x48, !PT ;  /* 0x0000000303ff7812 */ /* 0x000fe2000780486a */
[----:B------:R-:W-:Y:S01]  /*7170*/  @!UPT UIADD3 URZ, UPT, UPT, URZ, URZ, URZ ;  /* 0x000000fffffff290 */ /* 0x000fe2000fffe0ff */
[----:B------:R-:W-:Y:S11]  /*7180*/  @P4 BRA `(.L_x_140) ;  /* 0x0000000000084947 */ /* 0x000ff60003800000 */
[----:B------:R-:W1:Y:S02]  /*7190*/  SYNCS.PHASECHK.TRANS64.TRYWAIT P1, [R113+URZ+0x280], R2 ;  /* 0x00028002710075a7 */ /* 0x000e6400080211ff */
[----:B-1----:R-:W-:Y:S05]  /*71a0*/  @!P1 BRA `(.L_x_141) ;  /* 0x0000002000649947 */ /* 0x002fea0003800000 */
.L_x_140:
[----:B------:R-:W-:Y:S05]  /*71b0*/  @!P0 BRA `(.L_x_142) ;  /* 0x0000000000408947 */ /* 0x000fea0003800000 */
[----:B------:R-:W1:Y:S01]  /*71c0*/  LDCU.64 UR8, c[0x4][0x70] ;  /* 0x01000e00ff0877ac */ /* 0x000e620008000a00 */
[----:B------:R-:W-:Y:S01]  /*71d0*/  MOV R3, 0x0 ;  /* 0x0000000000037802 */ /* 0x000fe20000000f00 */
[----:B------:R-:W-:Y:S02]  /*71e0*/  HFMA2 R12, -RZ, RZ, 0, 5.9604644775390625e-08 ;  /* 0x00000001ff0c7431 */ /* 0x000fe400000001ff */
[----:B------:R-:W-:Y:S02]  /*71f0*/  IMAD.MOV.U32 R8, RZ, RZ, 0x192 ;  /* 0x00000192ff087424 */ /* 0x000fe400078e00ff */
[----:B------:R-:W-:Y:S01]  /*7200*/  IMAD.MOV.U32 R13, RZ, RZ, RZ ;  /* 0x000000ffff0d7224 */ /* 0x000fe200078e00ff */
[----:B------:R-:W5:Y:S01]  /*7210*/  LDCU.64 UR6, c[0x4][0x78] ;  /* 0x01000f00ff0677ac */ /* 0x000f620008000a00 */
[----:B------:R-:W2:Y:S01]  /*7220*/  LDC.64 R2, c[0x4][R3] ;  /* 0x0100000003027b82 */ /* 0x000ea20000000a00 */
[----:B------:R-:W3:Y:S01]  /*7230*/  LDCU.64 UR4, c[0x4][0x10] ;  /* 0x01000200ff0477ac */ /* 0x000ee20008000a00 */
[----:B-1----:R-:W-:Y:S01]  /*7240*/  MOV R5, UR9 ;  /* 0x0000000900057c02 */ /* 0x002fe20008000f00 */
[----:B------:R-:W-:Y:S01]  /*7250*/  IMAD.U32 R4, RZ, RZ, UR8 ;  /* 0x00000008ff047e24 */ /* 0x000fe2000f8e00ff */
[----:B-----5:R-:W-:Y:S01]  /*7260*/  MOV R7, UR7 ;  /* 0x0000000700077c02 */ /* 0x020fe20008000f00 */
[----:B------:R-:W-:Y:S01]  /*7270*/  IMAD.U32 R6, RZ, RZ, UR6 ;  /* 0x00000006ff067e24 */ /* 0x000fe2000f8e00ff */
[----:B---3--:R-:W-:Y:S01]  /*7280*/  MOV R11, UR5 ;  /* 0x00000005000b7c02 */ /* 0x008fe20008000f00 */
[----:B------:R-:W-:Y:S02]  /*7290*/  IMAD.U32 R10, RZ, RZ, UR4 ;  /* 0x00000004ff0a7e24 */ /* 0x000fe4000f8e00ff */
[----:B------:R-:W-:Y:S07]  /*72a0*/  LEPC R20, `(.L_x_142) ;  /* 0x000000001014794e */ /* 0x000fee0000000000 */
[----:B--2-4-:R-:W-:Y:S05]  /*72b0*/  CALL.ABS.NOINC R2 ;  /* 0x0000000002007343 */ /* 0x014fea0003c00000 */
.L_x_142:
[----:B------:R-:W-:Y:S01]  /*72c0*/  LOP3.LUT P0, RZ, R103, 0x60, RZ, 0xc0, !PT ;  /* 0x0000006067ff7812 */ /* 0x000fe2000780c0ff */
[----:B------:R-:W-:Y:S05]  /*72d0*/  WARPSYNC.ALL ;  /* 0x0000000000007948 */ /* 0x000fea0003800000 */
[----:B------:R-:W-:Y:S01]  /*72e0*/  R2UR UR4, R32 ;  /* 0x00000000200472ca */ /* 0x000fe200000e0000 */
[----:B------:R-:W-:Y:S01]  /*72f0*/  BSSY.RECONVERGENT B0, `(.L_x_143) ;  /* 0x000009e000007945 */ /* 0x000fe20003800200 */
[-C--:B----4-:R-:W-:Y:S02]  /*7300*/  F2FP.F16.E4M3.UNPACK_B R50, R56.reuse ;  /* 0x00000038ff32723e */ /* 0x090fe400020006ff */
[----:B------:R-:W-:Y:S02]  /*7310*/  F2FP.F16.E4M3.UNPACK_B R63, R56.H1 ;  /* 0x00000038ff3f723e */ /* 0x000fe400030006ff */
[-C--:B------:R-:W-:Y:S01]  /*7320*/  F2FP.F16.E4M3.UNPACK_B R56, R57.reuse ;  /* 0x00000039ff38723e */ /* 0x080fe200020006ff */
[--C-:B------:R-:W-:Y:S01]  /*7330*/  HADD2.F32 R48, -RZ, R50.reuse.H0_H0 ;  /* 0x20000032ff307230 */ /* 0x100fe20000004100 */
[----:B------:R-:W-:Y:S01]  /*7340*/  F2FP.F16.E4M3.UNPACK_B R57, R57.H1 ;  /* 0x00000039ff39723e */ /* 0x000fe200030006ff */
[----:B------:R-:W-:Y:S01]  /*7350*/  HADD2.F32 R50, -RZ, R50.H1_H1 ;  /* 0x30000032ff327230 */ /* 0x000fe20000004100 */
[-C--:B------:R-:W-:Y:S01]  /*7360*/  F2FP.F16.E4M3.UNPACK_B R66, R52.reuse ;  /* 0x00000034ff42723e */ /* 0x080fe200020006ff */
[--C-:B------:R-:W-:Y:S01]  /*7370*/  HADD2.F32 R51, -RZ, R63.reuse.H0_H0 ;  /* 0x2000003fff337230 */ /* 0x100fe20000004100 */
[----:B------:R-:W-:Y:S01]  /*7380*/  F2FP.F16.E4M3.UNPACK_B R68, R52.H1 ;  /* 0x00000034ff44723e */ /* 0x000fe200030006ff */
[----:B------:R-:W1:Y:S01]  /*7390*/  LDTM.x32 R4, tmem[UR4] ;  /* 0x00000004000479ee */ /* 0x000e6200082c0000 */
[----:B------:R-:W-:Y:S01]  /*73a0*/  NOP ;  /* 0x0000000000007918 */ /* 0x000fe20000000000 */
[----:B------:R-:W-:Y:S01]  /*73b0*/  IADD3 R113, PT, PT, R113, 0x2a0, RZ ;  /* 0x000002a071717810 */ /* 0x000fe20007ffe0ff */
[--C-:B------:R-:W-:Y:S01]  /*73c0*/  HADD2.F32 R65, -RZ, R66.reuse.H0_H0 ;  /* 0x20000042ff417230 */ /* 0x100fe20000004100 */
[----:B------:R-:W-:Y:S01]  /*73d0*/  F2FP.F16.E4M3.UNPACK_B R61, R58 ;  /* 0x0000003aff3d723e */ /* 0x000fe200020006ff */
[----:B------:R-:W-:Y:S01]  /*73e0*/  HADD2.F32 R66, -RZ, R66.H1_H1 ;  /* 0x30000042ff427230 */ /* 0x000fe20000004100 */
[----:B------:R-:W-:Y:S01]  /*73f0*/  LOP3.LUT R113, R113, 0xfefffff8, RZ, 0xc0, !PT ;  /* 0xfefffff871717812 */ /* 0x000fe200078ec0ff */
[----:B------:R-:W-:Y:S01]  /*7400*/  HADD2.F32 R52, -RZ, R63.H1_H1 ;  /* 0x3000003fff347230 */ /* 0x000fe20000004100 */
[-C--:B------:R-:W-:Y:S01]  /*7410*/  F2FP.F16.E4M3.UNPACK_B R70, R53.reuse ;  /* 0x00000035ff46723e */ /* 0x080fe200020006ff */
[----:B------:R-:W-:Y:S01]  /*7420*/  HADD2.F32 R67, -RZ, R68.H0_H0 ;  /* 0x20000044ff437230 */ /* 0x000fe20000004100 */
[----:B-1----:R1:W-:Y:S01]  /*7430*/  SYNCS.ARRIVE.TRANS64.RED.A1T0 RZ, [R113+URZ], RZ ;  /* 0x000000ff71ff79a7 */ /* 0x0023e200081004ff */
[----:B------:R-:W-:Y:S01]  /*7440*/  F2FP.F16.E4M3.UNPACK_B R72, R53.H1 ;  /* 0x00000035ff48723e */ /* 0x000fe200030006ff */
[----:B------:R-:W-:Y:S01]  /*7450*/  HADD2.F32 R53, -RZ, R56.H0_H0 ;  /* 0x20000038ff357230 */ /* 0x000fe20000004100 */
[-C--:B------:R-:W-:Y:S01]  /*7460*/  F2FP.F16.E4M3.UNPACK_B R74, R54.reuse ;  /* 0x00000036ff4a723e */ /* 0x080fe200020006ff */
[----:B------:R-:W-:Y:S01]  /*7470*/  HADD2.F32 R69, -RZ, R70.H0_H0 ;  /* 0x20000046ff457230 */ /* 0x000fe20000004100 */
[----:B------:R-:W-:Y:S01]  /*7480*/  F2FP.F16.E4M3.UNPACK_B R76, R54.H1 ;  /* 0x00000036ff4c723e */ /* 0x000fe200030006ff */
[----:B------:R-:W-:Y:S01]  /*7490*/  HADD2.F32 R54, -RZ, R56.H1_H1 ;  /* 0x30000038ff367230 */ /* 0x000fe20000004100 */
[----:B------:R-:W-:Y:S01]  /*74a0*/  F2FP.F16.E4M3.UNPACK_B R60, R58.H1 ;  /* 0x0000003aff3c723e */ /* 0x000fe200030006ff */
[----:B------:R-:W-:Y:S01]  /*74b0*/  HADD2.F32 R58, -RZ, R61.H1_H1 ;  /* 0x3000003dff3a7230 */ /* 0x000fe20000004100 */
[----:B------:R-:W-:Y:S01]  /*74c0*/  F2FP.F16.E4M3.UNPACK_B R78, R55 ;  /* 0x00000037ff4e723e */ /* 0x000fe200020006ff */
[----:B------:R-:W-:Y:S01]  /*74d0*/  HADD2.F32 R71, -RZ, R70.H1_H1 ;  /* 0x30000046ff477230 */ /* 0x000fe20000004100 */
[----:B------:R-:W-:Y:S01]  /*74e0*/  F2FP.F16.E4M3.UNPACK_B R62, R59 ;  /* 0x0000003bff3e723e */ /* 0x000fe200020006ff */
[--C-:B------:R-:W-:Y:S01]  /*74f0*/  HADD2.F32 R73, -RZ, R74.reuse.H0_H0 ;  /* 0x2000004aff497230 */ /* 0x100fe20000004100 */
[----:B------:R-:W-:Y:S01]  /*7500*/  F2FP.F16.E4M3.UNPACK_B R80, R55.H1 ;  /* 0x00000037ff50723e */ /* 0x000fe200030006ff */
[C---:B---3--:R-:W-:Y:S01]  /*7510*/  FMUL R4, R46.reuse, R4 ;  /* 0x000000042e047220 */ /* 0x048fe20000400000 */
[C---:B------:R-:W-:Y:S01]  /*7520*/  FMUL R5, R46.reuse, R5 ;  /* 0x000000052e057220 */ /* 0x040fe20000400000 */
[C---:B------:R-:W-:Y:S01]  /*7530*/  FMUL R8, R46.reuse, R8 ;  /* 0x000000082e087220 */ /* 0x040fe20000400000 */
[C---:B------:R-:W-:Y:S01]  /*7540*/  FMUL R9, R46.reuse, R9 ;  /* 0x000000092e097220 */ /* 0x040fe20000400000 */
[C---:B------:R-:W-:Y:S01]  /*7550*/  FFMA R4, R49.reuse, R48, R4 ;  /* 0x0000003031047223 */ /* 0x040fe20000000004 */
[C---:B------:R-:W-:Y:S01]  /*7560*/  FFMA R5, R49.reuse, R50, R5 ;  /* 0x0000003231057223 */ /* 0x040fe20000000005 */
[C---:B------:R-:W-:Y:S01]  /*7570*/  FMUL R12, R46.reuse, R12 ;  /* 0x0000000c2e0c7220 */ /* 0x040fe20000400000 */
[C---:B------:R-:W-:Y:S01]  /*7580*/  FMUL R13, R46.reuse, R13 ;  /* 0x0000000d2e0d7220 */ /* 0x040fe20000400000 */
[C---:B------:R-:W-:Y:S01]  /*7590*/  FMUL R16, R46.reuse, R16 ;  /* 0x000000102e107220 */ /* 0x040fe20000400000 */
[C---:B------:R-:W-:Y:S01]  /*75a0*/  FMUL R17, R46.reuse, R17 ;  /* 0x000000112e117220 */ /* 0x040fe20000400000 */
[C---:B------:R-:W-:Y:S01]  /*75b0*/  FMUL R20, R46.reuse, R20 ;  /* 0x000000142e147220 */ /* 0x040fe20000400000 */
[C---:B------:R-:W-:Y:S01]  /*75c0*/  FMUL R21, R46.reuse, R21 ;  /* 0x000000152e157220 */ /* 0x040fe20000400000 */
[C---:B------:R-:W-:Y:S01]  /*75d0*/  FMUL R0, R46.reuse, R24 ;  /* 0x000000182e007220 */ /* 0x040fe20000400000 */
[C---:B------:R-:W-:Y:S01]  /*75e0*/  FMUL R2, R46.reuse, R25 ;  /* 0x000000192e027220 */ /* 0x040fe20000400000 */
[----:B------:R-:W-:Y:S02]  /*75f0*/  HADD2.F32 R74, -RZ, R74.H1_H1 ;  /* 0x3000004aff4a7230 */ /* 0x000fe40000004100 */
[C---:B------:R-:W-:Y:S01]  /*7600*/  FMUL R24, R46.reuse, R28 ;  /* 0x0000001c2e187220 */ /* 0x040fe20000400000 */
[C---:B------:R-:W-:Y:S01]  /*7610*/  FMUL R25, R46.reuse, R29 ;  /* 0x0000001d2e197220 */ /* 0x040fe20000400000 */
[--C-:B------:R-:W-:Y:S02]  /*7620*/  HADD2.F32 R77, -RZ, R78.reuse.H0_H0 ;  /* 0x2000004eff4d7230 */ /* 0x100fe40000004100 */
[C---:B------:R-:W-:Y:S01]  /*7630*/  FMUL R28, R46.reuse, R32 ;  /* 0x000000202e1c7220 */ /* 0x040fe20000400000 */
[----:B------:R-:W-:Y:S02]  /*7640*/  HADD2.F32 R78, -RZ, R78.H1_H1 ;  /* 0x3000004eff4e7230 */ /* 0x000fe40000004100 */
[C---:B------:R-:W-:Y:S01]  /*7650*/  FMUL R29, R46.reuse, R33 ;  /* 0x000000212e1d7220 */ /* 0x040fe20000400000 */
[C---:B------:R-:W-:Y:S01]  /*7660*/  FMUL R6, R46.reuse, R6 ;  /* 0x000000062e067220 */ /* 0x040fe20000400000 */
[C---:B------:R-:W-:Y:S01]  /*7670*/  FMUL R7, R46.reuse, R7 ;  /* 0x000000072e077220 */ /* 0x040fe20000400000 */
[--C-:B------:R-:W-:Y:S02]  /*7680*/  HADD2.F32 R55, -RZ, R57.reuse.H0_H0 ;  /* 0x20000039ff377230 */ /* 0x100fe40000004100 */
[C---:B------:R-:W-:Y:S01]  /*7690*/  FMUL R10, R46.reuse, R10 ;  /* 0x0000000a2e0a7220 */ /* 0x040fe20000400000 */
[C---:B------:R-:W-:Y:S01]  /*76a0*/  FFMA R6, R49.reuse, R51, R6 ;  /* 0x0000003331067223 */ /* 0x040fe20000000006 */
[----:B------:R-:W-:Y:S02]  /*76b0*/  HADD2.F32 R56, -RZ, R57.H1_H1 ;  /* 0x30000039ff387230 */ /* 0x000fe40000004100 */
[C---:B------:R-:W-:Y:S01]  /*76c0*/  FFMA R7, R49.reuse, R52, R7 ;  /* 0x0000003431077223 */ /* 0x040fe20000000007 */
[C---:B------:R-:W-:Y:S01]  /*76d0*/  FFMA R8, R49.reuse, R53, R8 ;  /* 0x0000003531087223 */ /* 0x040fe20000000008 */
[C---:B------:R-:W-:Y:S01]  /*76e0*/  FFMA R9, R49.reuse, R54, R9 ;  /* 0x0000003631097223 */ /* 0x040fe20000000009 */
[----:B------:R-:W-:Y:S02]  /*76f0*/  HADD2.F32 R57, -RZ, R61.H0_H0 ;  /* 0x2000003dff397230 */ /* 0x000fe40000004100 */
[----:B------:R-:W-:Y:S01]  /*7700*/  FFMA R10, R49, R55, R10 ;  /* 0x00000037310a7223 */ /* 0x000fe2000000000a */
[----:B------:R-:W-:Y:S01]  /*7710*/  F2FP.SATFINITE.E4M3.F32.PACK_AB_MERGE_C R96, R7, R6, RZ ;  /* 0x000000060760723e */ /* 0x000fe200048070ff */
[----:B------:R-:W-:Y:S02]  /*7720*/  HADD2.F32 R61, -RZ, R62.H0_H0 ;  /* 0x2000003eff3d7230 */ /* 0x000fe40000004100 */
[C---:B------:R-:W-:Y:S01]  /*7730*/  FMUL R11, R46.reuse, R11 ;  /* 0x0000000b2e0b7220 */ /* 0x040fe20000400000 */
[----:B------:R-:W-:Y:S01]  /*7740*/  F2FP.F16.E4M3.UNPACK_B R64, R59.H1 ;  /* 0x0000003bff40723e */ /* 0x000fe200030006ff */
[----:B------:R-:W-:Y:S01]  /*7750*/  HADD2.F32 R59, -RZ, R60.H0_H0 ;  /* 0x2000003cff3b7230 */ /* 0x000fe20000004100 */
[----:B------:R-:W-:Y:S01]  /*7760*/  F2FP.SATFINITE.E4M3.F32.PACK_AB_MERGE_C R96, R5, R4, R96 ;  /* 0x000000040560723e */ /* 0x000fe20004807060 */
[C---:B------:R-:W-:Y:S01]  /*7770*/  FFMA R11, R49.reuse, R56, R11 ;  /* 0x00000038310b7223 */ /* 0x040fe2000000000b */
[C---:B------:R-:W-:Y:S01]  /*7780*/  FFMA R12, R49.reuse, R57, R12 ;  /* 0x00000039310c7223 */ /* 0x040fe2000000000c */
[----:B------:R-:W-:Y:S01]  /*7790*/  FFMA R13, R49, R58, R13 ;  /* 0x0000003a310d7223 */ /* 0x000fe2000000000d */
[----:B------:R-:W-:Y:S02]  /*77a0*/  HADD2.F32 R62, -RZ, R62.H1_H1 ;  /* 0x3000003eff3e7230 */ /* 0x000fe40000004100 */
[C---:B------:R-:W-:Y:S01]  /*77b0*/  FMUL R14, R46.reuse, R14 ;  /* 0x0000000e2e0e7220 */ /* 0x040fe20000400000 */
[----:B------:R-:W-:Y:S01]  /*77c0*/  HADD2.F32 R60, -RZ, R60.H1_H1 ;  /* 0x3000003cff3c7230 */ /* 0x000fe20000004100 */
[----:B------:R-:W-:Y:S01]  /*77d0*/  F2FP.SATFINITE.E4M3.F32.PACK_AB_MERGE_C R97, R11, R10, RZ ;  /* 0x0000000a0b61723e */ /* 0x000fe200048070ff */
[C---:B------:R-:W-:Y:S01]  /*77e0*/  FMUL R15, R46.reuse, R15 ;  /* 0x0000000f2e0f7220 */ /* 0x040fe20000400000 */
[--C-:B------:R-:W-:Y:S02]  /*77f0*/  HADD2.F32 R63, -RZ, R64.reuse.H0_H0 ;  /* 0x20000040ff3f7230 */ /* 0x100fe40000004100 */
[----:B------:R-:W-:Y:S01]  /*7800*/  FFMA R14, R49, R59, R14 ;  /* 0x0000003b310e7223 */ /* 0x000fe2000000000e */
[----:B------:R-:W-:Y:S01]  /*7810*/  F2FP.SATFINITE.E4M3.F32.PACK_AB_MERGE_C R97, R9, R8, R97 ;  /* 0x000000080961723e */ /* 0x000fe20004807061 */
[C---:B------:R-:W-:Y:S01]  /*7820*/  FFMA R15, R49.reuse, R60, R15 ;  /* 0x0000003c310f7223 */ /* 0x040fe2000000000f */
[C---:B------:R-:W-:Y:S01]  /*7830*/  FFMA R16, R49.reuse, R61, R16 ;  /* 0x0000003d31107223 */ /* 0x040fe20000000010 */
[C---:B------:R-:W-:Y:S01]  /*7840*/  FFMA R17, R49.reuse, R62, R17 ;  /* 0x0000003e31117223 */ /* 0x040fe20000000011 */
[----:B------:R-:W-:Y:S02]  /*7850*/  HADD2.F32 R64, -RZ, R64.H1_H1 ;  /* 0x30000040ff407230 */ /* 0x000fe40000004100 */
[C---:B------:R-:W-:Y:S01]  /*7860*/  FMUL R18, R46.reuse, R18 ;  /* 0x000000122e127220 */ /* 0x040fe20000400000 */
[C---:B------:R-:W-:Y:S01]  /*7870*/  FMUL R19, R46.reuse, R19 ;  /* 0x000000132e137220 */ /* 0x040fe20000400000 */
[----:B------:R-:W-:Y:S02]  /*7880*/  HADD2.F32 R68, -RZ, R68.H1_H1 ;  /* 0x30000044ff447230 */ /* 0x000fe40000004100 */
[C---:B------:R-:W-:Y:S01]  /*7890*/  FMUL R22, R46.reuse, R22 ;  /* 0x000000162e167220 */ /* 0x040fe20000400000 */
[C---:B------:R-:W-:Y:S01]  /*78a0*/  FFMA R18, R49.reuse, R63, R18 ;  /* 0x0000003f31127223 */ /* 0x040fe20000000012 */
[C---:B------:R-:W-:Y:S01]  /*78b0*/  FFMA R19, R49.reuse, R64, R19 ;  /* 0x0000004031137223 */ /* 0x040fe20000000013 */
[C---:B------:R-:W-:Y:S01]  /*78c0*/  FMUL R23, R46.reuse, R23 ;  /* 0x000000172e177220 */ /* 0x040fe20000400000 */
[C---:B------:R-:W-:Y:S01]  /*78d0*/  FFMA R20, R49.reuse, R65, R20 ;  /* 0x0000004131147223 */ /* 0x040fe20000000014 */
[C---:B------:R-:W-:Y:S01]  /*78e0*/  FFMA R21, R49.reuse, R66, R21 ;  /* 0x0000004231157223 */ /* 0x040fe20000000015 */
[--C-:B------:R-:W-:Y:S02]  /*78f0*/  HADD2.F32 R70, -RZ, R72.reuse.H0_H0 ;  /* 0x20000048ff467230 */ /* 0x100fe40000004100 */
[C---:B------:R-:W-:Y:S01]  /*7900*/  FFMA R22, R49.reuse, R67, R22 ;  /* 0x0000004331167223 */ /* 0x040fe20000000016 */
[----:B------:R-:W-:Y:S02]  /*7910*/  HADD2.F32 R72, -RZ, R72.H1_H1 ;  /* 0x30000048ff487230 */ /* 0x000fe40000004100 */
[C---:B------:R-:W-:Y:S01]  /*7920*/  FMUL R3, R46.reuse, R26 ;  /* 0x0000001a2e037220 */ /* 0x040fe20000400000 */
        /* <DEDUP_REMOVED lines=16> */
[----:B------:R-:W-:Y:S01]  /*7a30*/  FFMA R31, R49, R76, R31 ;  /* 0x0000004c311f7223 */ /* 0x000fe2000000001f */
[----:B------:R-:W-:Y:S01]  /*7a40*/  FMUL R35, R46, R35 ;  /* 0x000000232e237220 */ /* 0x000fe20000400000 */
[----:B------:R-:W-:Y:S01]  /*7a50*/  F2FP.SATFINITE.E4M3.F32.PACK_AB_MERGE_C R98, R15, R14, RZ ;  /* 0x0000000e0f62723e */ /* 0x000fe200048070ff */
[----:B------:R-:W-:Y:S01]  /*7a60*/  FFMA R28, R49, R77, R28 ;  /* 0x0000004d311c7223 */ /* 0x000fe2000000001c */
[----:B------:R-:W-:Y:S01]  /*7a70*/  F2FP.SATFINITE.E4M3.F32.PACK_AB_MERGE_C R99, R19, R18, RZ ;  /* 0x000000121363723e */ /* 0x000fe200048070ff */
[C---:B------:R-:W-:Y:S01]  /*7a80*/  FFMA R29, R49.reuse, R78, R29 ;  /* 0x0000004e311d7223 */ /* 0x040fe2000000001d */
[C---:B------:R-:W-:Y:S01]  /*7a90*/  FFMA R30, R49.reuse, R79, R30 ;  /* 0x0000004f311e7223 */ /* 0x040fe2000000001e */
[----:B------:R-:W-:Y:S01]  /*7aa0*/  FFMA R35, R49, R80, R35 ;  /* 0x0000005031237223 */ /* 0x000fe20000000023 */
[----:B------:R-:W-:Y:S02]  /*7ab0*/  F2FP.SATFINITE.E4M3.F32.PACK_AB_MERGE_C R98, R13, R12, R98 ;  /* 0x0000000c0d62723e */ /* 0x000fe40004807062 */
[----:B------:R-:W-:Y:S02]  /*7ac0*/  F2FP.SATFINITE.E4M3.F32.PACK_AB_MERGE_C R99, R17, R16, R99 ;  /* 0x000000101163723e */ /* 0x000fe40004807063 */
[----:B------:R-:W-:Y:S02]  /*7ad0*/  F2FP.SATFINITE.E4M3.F32.PACK_AB_MERGE_C R116, R23, R22, RZ ;  /* 0x000000161774723e */ /* 0x000fe400048070ff */
[----:B------:R-:W-:Y:S01]  /*7ae0*/  F2FP.SATFINITE.E4M3.F32.PACK_AB_MERGE_C R117, R27, R3, RZ ;  /* 0x000000031b75723e */ /* 0x000fe200048070ff */
[----:B------:R3:W-:Y:S01]  /*7af0*/  STS.128 [R105+UR43+0x1400], R96 ;  /* 0x0014006069007988 */ /* 0x0007e20008000c2b */
[----:B------:R-:W-:Y:S02]  /*7b00*/  F2FP.SATFINITE.E4M3.F32.PACK_AB_MERGE_C R115, R31, R26, RZ ;  /* 0x0000001a1f73723e */ /* 0x000fe400048070ff */
[----:B------:R-:W-:Y:S02]  /*7b10*/  F2FP.SATFINITE.E4M3.F32.PACK_AB_MERGE_C R120, R35, R30, RZ ;  /* 0x0000001e2378723e */ /* 0x000fe400048070ff */
[----:B------:R-:W-:Y:S02]  /*7b20*/  F2FP.SATFINITE.E4M3.F32.PACK_AB_MERGE_C R116, R21, R20, R116 ;  /* 0x000000141574723e */ /* 0x000fe40004807074 */
[----:B------:R-:W-:Y:S02]  /*7b30*/  F2FP.SATFINITE.E4M3.F32.PACK_AB_MERGE_C R117, R2, R0, R117 ;  /* 0x000000000275723e */ /* 0x000fe40004807075 */
[----:B------:R-:W-:Y:S02]  /*7b40*/  F2FP.SATFINITE.E4M3.F32.PACK_AB_MERGE_C R118, R25, R24, R115 ;  /* 0x000000181976723e */ /* 0x000fe40004807073 */
[----:B------:R-:W-:Y:S02]  /*7b50*/  F2FP.SATFINITE.E4M3.F32.PACK_AB_MERGE_C R119, R29, R28, R120 ;  /* 0x0000001c1d77723e */ /* 0x000fe40004807078 */
[----:B-1----:R-:W-:Y:S03]  /*7b60*/  IADD3 R113, PT, PT, R44, 0x1, RZ ;  /* 0x000000012c717810 */ /* 0x002fe60007ffe0ff */
[----:B------:R3:W-:Y:S01]  /*7b70*/  STS.128 [R104+0x1010], R116 ;  /* 0x0010107468007388 */ /* 0x0007e20000000c00 */
[----:B------:R-:W-:Y:S01]  /*7b80*/  @!PT LDS RZ, [RZ] ;  /* 0x00000000fffff984 */ /* 0x000fe20000000800 */
[----:B------:R-:W-:Y:S01]  /*7b90*/  @!PT LDS RZ, [RZ] ;  /* 0x00000000fffff984 */ /* 0x000fe20000000800 */
[----:B------:R-:W-:Y:S01]  /*7ba0*/  @!PT LDS RZ, [RZ] ;  /* 0x00000000fffff984 */ /* 0x000fe20000000800 */
[----:B------:R-:W-:Y:S01]  /*7bb0*/  @!PT LDS RZ, [RZ] ;  /* 0x00000000fffff984 */ /* 0x000fe20000000800 */
[----:B------:R1:W-:Y:S07]  /*7bc0*/  MEMBAR.ALL.CTA ;  /* 0x0000000000007992 */ /* 0x0003ee0000008000 */
[----:B-1----:R-:W1:Y:S02]  /*7bd0*/  FENCE.VIEW.ASYNC.S ;  /* 0x00000000000073c6 */ /* 0x002e640000000000 */
[----:B-1----:R-:W-:Y:S06]  /*7be0*/  BAR.SYNC.DEFER_BLOCKING 0x1, 0x80 ;  /* 0x0042000000007b1d */ /* 0x002fec0000010000 */
[----:B------:R-:W-:Y:S05]  /*7bf0*/  @P0 BRA `(.L_x_144) ;  /* 0x0000000000340947 */ /* 0x000fea0003800000 */
[----:B------:R-:W-:Y:S01]  /*7c00*/  UIADD3 UR12, UPT, UPT, UR43, 0x1400, URZ ;  /* 0x000014002b0c7890 */ /* 0x000fe2000fffe0ff */
[----:B------:R-:W-:Y:S01]  /*7c10*/  R2UR UR9, R94 ;  /* 0x000000005e0972ca */ /* 0x000fe200000e0000 */
[----:B------:R-:W-:Y:S01]  /*7c20*/  UIADD3 UR10, UP0, UPT, UR46, 0x680, URZ ;  /* 0x000006802e0a7890 */ /* 0x000fe2000ff1e0ff */
[----:B------:R-:W-:Y:S01]  /*7c30*/  R2UR UR8, R93 ;  /* 0x000000005d0872ca */ /* 0x000fe200000e0000 */
[----:B------:R-:W-:Y:S02]  /*7c40*/  UMOV UR7, UR36 ;  /* 0x0000002400077c82 */ /* 0x000fe40008000000 */
[----:B------:R-:W-:Y:S01]  /*7c50*/  IMAD.U32 R111, RZ, RZ, UR12 ;  /* 0x0000000cff6f7e24 */ /* 0x000fe2000f8e00ff */
[----:B------:R-:W-:Y:S04]  /*7c60*/  UIADD3.X UR11, UPT, UPT, URZ, UR47, URZ, UP0, !UPT ;  /* 0x0000002fff0b7290 */ /* 0x000fe800087fe4ff */
[----:B------:R-:W-:Y:S03]  /*7c70*/  R2UR UR4, R111 ;  /* 0x000000006f0472ca */ /* 0x000fe600000e0000 */
[----:B------:R-:W-:Y:S02]  /*7c80*/  USHF.L.U32 UR5, UR9, 0x6, URZ ;  /* 0x0000000609057899 */ /* 0x000fe400080006ff */
[----:B------:R-:W-:Y:S09]  /*7c90*/  USHF.L.U32 UR6, UR8, 0x6, URZ ;  /* 0x0000000608067899 */ /* 0x000ff200080006ff */
[----:B------:R1:W-:Y:S01]  /*7ca0*/  UTMASTG.3D [UR4], [UR10] ;  /* 0x000000040a0073b5 */ /* 0x0003e20008010000 */
[----:B------:R0:W-:Y:S01]  /*7cb0*/  UTMACMDFLUSH ;  /* 0x00000000000079b7 */ /* 0x0001e20000000000 */
[----:B-1----:R-:W-:Y:S04]  /*7cc0*/  DEPBAR.LE SB0, 0x0 ;  /* 0x000080000000791a */ /* 0x002fe80000000000 */
.L_x_144:
[----:B------:R-:W-:Y:S05]  /*7cd0*/  BSYNC.RECONVERGENT B0 ;  /* 0x0000000000007941 */ /* 0x000fea0003800200 */
.L_x_143:
[----:B------:R-:W-:Y:S01]  /*7ce0*/  BAR.SYNC.DEFER_BLOCKING 0x1, 0x80 ;  /* 0x0042000000007b1d */ /* 0x000fe20000010000 */
[----:B------:R-:W-:Y:S01]  /*7cf0*/  ISETP.NE.AND P2, PT, R112, RZ, PT ;  /* 0x000000ff7000720c */ /* 0x000fe20003f45270 */
[----:B------:R-:W-:Y:S01]  /*7d00*/  IMAD.IADD R94, R43, 0x1, R81 ;  /* 0x000000012b5e7824 */ /* 0x000fe200078e0251 */
[----:B------:R-:W-:Y:S01]  /*7d10*/  ISETP.NE.AND P0, PT, R114, 0x2, PT ;  /* 0x000000027200780c */ /* 0x000fe20003f05270 */
[----:B------:R-:W-:Y:S01]  /*7d20*/  IMAD.IADD R93, R45, 0x1, R92 ;  /* 0x000000012d5d7824 */ /* 0x000fe200078e025c */
[----:B------:R-:W-:Y:S02]  /*7d30*/  ISETP.NE.AND P1, PT, R113, 0x4, PT ;  /* 0x000000047100780c */ /* 0x000fe40003f25270 */
[----:B------:R-:W-:Y:S02]  /*7d40*/  SEL R0, RZ, 0x1, P0 ;  /* 0x00000001ff007807 */ /* 0x000fe40000000000 */
[----:B------:R-:W-:Y:S02]  /*7d50*/  SEL R3, RZ, 0x1, P1 ;  /* 0x00000001ff037807 */ /* 0x000fe40000800000 */
[----:B------:R-:W-:Y:S02]  /*7d60*/  LOP3.LUT R109, R109, R0, RZ, 0x3c, !PT ;  /* 0x000000006d6d7212 */ /* 0x000fe400078e3cff */
[----:B------:R-:W-:Y:S02]  /*7d70*/  LOP3.LUT R110, R110, R3, RZ, 0x3c, !PT ;  /* 0x000000036e6e7212 */ /* 0x000fe400078e3cff */
[----:B------:R-:W-:Y:S02]  /*7d80*/  @P2 R2UR UR36, R107 ;  /* 0x000000006b2422ca */ /* 0x000fe400000e0000 */
[----:B------:R-:W-:Y:S02]  /*7d90*/  SEL R114, R114, RZ, P0 ;  /* 0x000000ff72727207 */ /* 0x000fe40000000000 */
[----:B------:R-:W-:Y:S01]  /*7da0*/  SEL R44, R113, RZ, P1 ;  /* 0x000000ff712c7207 */ /* 0x000fe20000800000 */
[----:B------:R-:W-:Y:S10]  /*7db0*/  @P2 BRA `(.L_x_145) ;  /* 0xffffffe400a02947 */ /* 0x000ff4000383ffff */
[----:B------:R-:W-:Y:S05]  /*7dc0*/  EXIT ;  /* 0x000000000000794d */ /* 0x000fea0003800000 */
.L_x_25:
[----:B--2---:R2:W4:Y:S02]  /*7dd0*/  SYNCS.PHASECHK.TRANS64.TRYWAIT P0, [R3+URZ+0x2d0], R2 ;  /* 0x0002d002030075a7 */ /* 0x00452400080011ff */
[----:B----4-:R-:W-:Y:S05]  /*7de0*/  @!P0 NANOSLEEP.SYNCS 0x989680 ;  /* 0x009896800000895d */ /* 0x010fea0003900000 */
[----:B------:R-:W4:Y:S02]  /*7df0*/  @!P0 SYNCS.PHASECHK.TRANS64 P0, [R3+URZ+0x2d0], R2 ;  /* 0x0002d002030085a7 */ /* 0x000f2400080010ff */
[----:B----4-:R-:W-:Y:S05]  /*7e00*/  @!P0 BRA `(.L_x_25) ;  /* 0xfffffffc00f08947 */ /* 0x010fea000383ffff */
[----:B------:R-:W-:Y:S05]  /*7e10*/  BRA `(.L_x_146) ;  /* 0xffffff9c00707947 */ /* 0x000fea000383ffff */
.L_x_28:
[----:B-1----:R-:W-:-:S07]  /*7e20*/  MOV R2, UR33 ;  /* 0x0000002100027c02 */ /* 0x002fce0008000f00 */
.L_x_147:
[----:B-1----:R1:W2:Y:S02]  /*7e30*/  SYNCS.PHASECHK.TRANS64.TRYWAIT P0, [R2+URZ+0x120], R5 ;  /* 0x00012005020075a7 */ /* 0x0022a400080011ff */
[----:B--2---:R-:W-:Y:S05]  /*7e40*/  @!P0 NANOSLEEP.SYNCS 0x989680 ;  /* 0x009896800000895d */ /* 0x004fea0003900000 */
[----:B------:R-:W2:Y:S02]  /*7e50*/  @!P0 SYNCS.PHASECHK.TRANS64 P0, [R2+URZ+0x120], R5 ;  /* 0x00012005020085a7 */ /* 0x000ea400080010ff */
[----:B--2---:R-:W-:Y:S05]  /*7e60*/  @!P0 BRA `(.L_x_147) ;  /* 0xfffffffc00f08947 */ /* 0x004fea000383ffff */
[----:B------:R-:W-:Y:S05]  /*7e70*/  BRA `(.L_x_27) ;  /* 0xffffff9c00d87947 */ /* 0x000fea000383ffff */
.L_x_35:
[----:B-1----:R-:W-:-:S07]  /*7e80*/  MOV R2, UR17 ;  /* 0x0000001100027c02 */ /* 0x002fce0008000f00 */
.L_x_148:
[----:B-1----:R1:W2:Y:S02]  /*7e90*/  SYNCS.PHASECHK.TRANS64.TRYWAIT P0, [R2+URZ+0x120], R5 ;  /* 0x00012005020075a7 */ /* 0x0022a400080011ff */
[----:B--2---:R-:W-:Y:S05]  /*7ea0*/  @!P0 NANOSLEEP.SYNCS 0x989680 ;  /* 0x009896800000895d */ /* 0x004fea0003900000 */
[----:B------:R-:W2:Y:S02]  /*7eb0*/  @!P0 SYNCS.PHASECHK.TRANS64 P0, [R2+URZ+0x120], R5 ;  /* 0x00012005020085a7 */ /* 0x000ea400080010ff */
[----:B--2---:R-:W-:Y:S05]  /*7ec0*/  @!P0 BRA `(.L_x_148) ;  /* 0xfffffffc00f08947 */ /* 0x004fea000383ffff */
[----:B------:R-:W-:Y:S05]  /*7ed0*/  BRA `(.L_x_34) ;  /* 0xffffffa000947947 */ /* 0x000fea000383ffff */
.L_x_40:
[----:B-1----:R1:W2:Y:S02]  /*7ee0*/  SYNCS.PHASECHK.TRANS64.TRYWAIT P0, [R2+URZ+0x260], R3 ;  /* 0x00026003020075a7 */ /* 0x0022a400080011ff */
[----:B--2---:R-:W-:Y:S05]  /*7ef0*/  @!P0 NANOSLEEP.SYNCS 0x989680 ;  /* 0x009896800000895d */ /* 0x004fea0003900000 */
[----:B------:R-:W2:Y:S02]  /*7f00*/  @!P0 SYNCS.PHASECHK.TRANS64 P0, [R2+URZ+0x260], R3 ;  /* 0x00026003020085a7 */ /* 0x000ea400080010ff */
[----:B--2---:R-:W-:Y:S05]  /*7f10*/  @!P0 BRA `(.L_x_40) ;  /* 0xfffffffc00f08947 */ /* 0x004fea000383ffff */
[----:B------:R-:W-:Y:S05]  /*7f20*/  BRA `(.L_x_149) ;  /* 0xffffffa400387947 */ /* 0x000fea000383ffff */
.L_x_44:
[----:B---3--:R-:W-:-:S07]  /*7f30*/  MOV R0, UR5 ;  /* 0x0000000500007c02 */ /* 0x008fce0008000f00 */
.L_x_150:
[----:B-1----:R1:W2:Y:S02]  /*7f40*/  SYNCS.PHASECHK.TRANS64.TRYWAIT P0, [R0+URZ], R3 ;  /* 0x00000003000075a7 */ /* 0x0022a400080011ff */
[----:B--2---:R-:W-:Y:S05]  /*7f50*/  @!P0 NANOSLEEP.SYNCS 0x989680 ;  /* 0x009896800000895d */ /* 0x004fea0003900000 */
[----:B------:R-:W2:Y:S02]  /*7f60*/  @!P0 SYNCS.PHASECHK.TRANS64 P0, [R0+URZ], R3 ;  /* 0x00000003000085a7 */ /* 0x000ea400080010ff */
[----:B--2---:R-:W-:Y:S05]  /*7f70*/  @!P0 BRA `(.L_x_150) ;  /* 0xfffffffc00f08947 */ /* 0x004fea000383ffff */
[----:B------:R-:W-:Y:S05]  /*7f80*/  BRA `(.L_x_151) ;  /* 0xffffffa800a87947 */ /* 0x000fea000383ffff */
.L_x_45:
[----:B---3--:R-:W-:-:S07]  /*7f90*/  MOV R0, UR5 ;  /* 0x0000000500007c02 */ /* 0x008fce0008000f00 */
.L_x_152:
[----:B-1----:R1:W2:Y:S02]  /*7fa0*/  SYNCS.PHASECHK.TRANS64.TRYWAIT P0, [R0+URZ], R3 ;  /* 0x00000003000075a7 */ /* 0x0022a400080011ff */
[----:B--2---:R-:W-:Y:S05]  /*7fb0*/  @!P0 NANOSLEEP.SYNCS 0x989680 ;  /* 0x009896800000895d */ /* 0x004fea0003900000 */
[----:B------:R-:W2:Y:S02]  /*7fc0*/  @!P0 SYNCS.PHASECHK.TRANS64 P0, [R0+URZ], R3 ;  /* 0x00000003000085a7 */ /* 0x000ea400080010ff */
[----:B--2---:R-:W-:Y:S05]  /*7fd0*/  @!P0 BRA `(.L_x_152) ;  /* 0xfffffffc00f08947 */ /* 0x004fea000383ffff */
[----:B------:R-:W-:Y:S05]  /*7fe0*/  BRA `(.L_x_153) ;  /* 0xffffffa800b47947 */ /* 0x000fea000383ffff */
.L_x_46:
[----:B---3--:R-:W-:-:S07]  /*7ff0*/  MOV R0, UR5 ;  /* 0x0000000500007c02 */ /* 0x008fce0008000f00 */
.L_x_154:
[----:B-1----:R1:W2:Y:S02]  /*8000*/  SYNCS.PHASECHK.TRANS64.TRYWAIT P0, [R0+URZ], R3 ;  /* 0x00000003000075a7 */ /* 0x0022a400080011ff */
[----:B--2---:R-:W-:Y:S05]  /*8010*/  @!P0 NANOSLEEP.SYNCS 0x989680 ;  /* 0x009896800000895d */ /* 0x004fea0003900000 */
[----:B------:R-:W2:Y:S02]  /*8020*/  @!P0 SYNCS.PHASECHK.TRANS64 P0, [R0+URZ], R3 ;  /* 0x00000003000085a7 */ /* 0x000ea400080010ff */
[----:B--2---:R-:W-:Y:S05]  /*8030*/  @!P0 BRA `(.L_x_154) ;  /* 0xfffffffc00f08947 */ /* 0x004fea000383ffff */
[----:B------:R-:W-:Y:S05]  /*8040*/  BRA `(.L_x_155) ;  /* 0xffffffa800c07947 */ /* 0x000fea000383ffff */
.L_x_47:
[----:B---3--:R-:W-:-:S07]  /*8050*/  MOV R0, UR5 ;  /* 0x0000000500007c02 */ /* 0x008fce0008000f00 */
.L_x_156:
[----:B-1----:R1:W2:Y:S02]  /*8060*/  SYNCS.PHASECHK.TRANS64.TRYWAIT P0, [R0+URZ], R3 ;  /* 0x00000003000075a7 */ /* 0x0022a400080011ff */
[----:B--2---:R-:W-:Y:S05]  /*8070*/  @!P0 NANOSLEEP.SYNCS 0x989680 ;  /* 0x009896800000895d */ /* 0x004fea0003900000 */
[----:B------:R-:W2:Y:S02]  /*8080*/  @!P0 SYNCS.PHASECHK.TRANS64 P0, [R0+URZ], R3 ;  /* 0x00000003000085a7 */ /* 0x000ea400080010ff */
[----:B--2---:R-:W-:Y:S05]  /*8090*/  @!P0 BRA `(.L_x_156) ;  /* 0xfffffffc00f08947 */ /* 0x004fea000383ffff */
[----:B------:R-:W-:Y:S05]  /*80a0*/  BRA `(.L_x_157) ;  /* 0xffffffa800cc7947 */ /* 0x000fea000383ffff */
.L_x_48:
[----:B---3--:R-:W-:-:S07]  /*80b0*/  MOV R0, UR5 ;  /* 0x0000000500007c02 */ /* 0x008fce0008000f00 */
.L_x_158:
[----:B-1----:R1:W2:Y:S02]  /*80c0*/  SYNCS.PHASECHK.TRANS64.TRYWAIT P0, [R0+URZ], R3 ;  /* 0x00000003000075a7 */ /* 0x0022a400080011ff */
[----:B--2---:R-:W-:Y:S05]  /*80d0*/  @!P0 NANOSLEEP.SYNCS 0x989680 ;  /* 0x009896800000895d */ /* 0x004fea0003900000 */
[----:B------:R-:W2:Y:S02]  /*80e0*/  @!P0 SYNCS.PHASECHK.TRANS64 P0, [R0+URZ], R3 ;  /* 0x00000003000085a7 */ /* 0x000ea400080010ff */
[----:B--2---:R-:W-:Y:S05]  /*80f0*/  @!P0 BRA `(.L_x_158) ;  /* 0xfffffffc00f08947 */ /* 0x004fea000383ffff */
[----:B------:R-:W-:Y:S05]  /*8100*/  BRA `(.L_x_159) ;  /* 0xffffffa800d87947 */ /* 0x000fea000383ffff */
.L_x_49:
[----:B---3--:R-:W-:-:S07]  /*8110*/  MOV R0, UR5 ;  /* 0x0000000500007c02 */ /* 0x008fce0008000f00 */
.L_x_160:
[----:B-1----:R1:W2:Y:S02]  /*8120*/  SYNCS.PHASECHK.TRANS64.TRYWAIT P0, [R0+URZ], R3 ;  /* 0x00000003000075a7 */ /* 0x0022a400080011ff */
[----:B--2---:R-:W-:Y:S05]  /*8130*/  @!P0 NANOSLEEP.SYNCS 0x989680 ;  /* 0x009896800000895d */ /* 0x004fea0003900000 */
[----:B------:R-:W2:Y:S02]  /*8140*/  @!P0 SYNCS.PHASECHK.TRANS64 P0, [R0+URZ], R3 ;  /* 0x00000003000085a7 */ /* 0x000ea400080010ff */
[----:B--2---:R-:W-:Y:S05]  /*8150*/  @!P0 BRA `(.L_x_160) ;  /* 0xfffffffc00f08947 */ /* 0x004fea000383ffff */
[----:B------:R-:W-:Y:S05]  /*8160*/  BRA `(.L_x_161) ;  /* 0xffffffa800e47947 */ /* 0x000fea000383ffff */
.L_x_50:
[----:B---3--:R-:W-:-:S07]  /*8170*/  MOV R0, UR5 ;  /* 0x0000000500007c02 */ /* 0x008fce0008000f00 */
.L_x_162:
[----:B-1----:R1:W2:Y:S02]  /*8180*/  SYNCS.PHASECHK.TRANS64.TRYWAIT P0, [R0+URZ], R3 ;  /* 0x00000003000075a7 */ /* 0x0022a400080011ff */
[----:B--2---:R-:W-:Y:S05]  /*8190*/  @!P0 NANOSLEEP.SYNCS 0x989680 ;  /* 0x009896800000895d */ /* 0x004fea0003900000 */
[----:B------:R-:W2:Y:S02]  /*81a0*/  @!P0 SYNCS.PHASECHK.TRANS64 P0, [R0+URZ], R3 ;  /* 0x00000003000085a7 */ /* 0x000ea400080010ff */
[----:B--2---:R-:W-:Y:S05]  /*81b0*/  @!P0 BRA `(.L_x_162) ;  /* 0xfffffffc00f08947 */ /* 0x004fea000383ffff */
[----:B------:R-:W-:Y:S05]  /*81c0*/  BRA `(.L_x_163) ;  /* 0xffffffa800f07947 */ /* 0x000fea000383ffff */
.L_x_51:
[----:B---3--:R-:W-:-:S07]  /*81d0*/  MOV R0, UR5 ;  /* 0x0000000500007c02 */ /* 0x008fce0008000f00 */
.L_x_164:
[----:B-1----:R1:W2:Y:S02]  /*81e0*/  SYNCS.PHASECHK.TRANS64.TRYWAIT P0, [R0+URZ], R3 ;  /* 0x00000003000075a7 */ /* 0x0022a400080011ff */
[----:B--2---:R-:W-:Y:S05]  /*81f0*/  @!P0 NANOSLEEP.SYNCS 0x989680 ;  /* 0x009896800000895d */ /* 0x004fea0003900000 */
[----:B------:R-:W2:Y:S02]  /*8200*/  @!P0 SYNCS.PHASECHK.TRANS64 P0, [R0+URZ], R3 ;  /* 0x00000003000085a7 */ /* 0x000ea400080010ff */
[----:B--2---:R-:W-:Y:S05]  /*8210*/  @!P0 BRA `(.L_x_164) ;  /* 0xfffffffc00f08947 */ /* 0x004fea000383ffff */
[----:B------:R-:W-:Y:S05]  /*8220*/  BRA `(.L_x_165) ;  /* 0xffffffa800fc7947 */ /* 0x000fea000383ffff */
.L_x_52:
[----:B---3--:R-:W-:-:S07]  /*8230*/  MOV R0, UR5 ;  /* 0x0000000500007c02 */ /* 0x008fce0008000f00 */
.L_x_166:
[----:B-1----:R1:W2:Y:S02]  /*8240*/  SYNCS.PHASECHK.TRANS64.TRYWAIT P0, [R0+URZ], R3 ;  /* 0x00000003000075a7 */ /* 0x0022a400080011ff */
[----:B--2---:R-:W-:Y:S05]  /*8250*/  @!P0 NANOSLEEP.SYNCS 0x989680 ;  /* 0x009896800000895d */ /* 0x004fea0003900000 */
[----:B------:R-:W2:Y:S02]  /*8260*/  @!P0 SYNCS.PHASECHK.TRANS64 P0, [R0+URZ], R3 ;  /* 0x00000003000085a7 */ /* 0x000ea400080010ff */
[----:B--2---:R-:W-:Y:S05]  /*8270*/  @!P0 BRA `(.L_x_166) ;  /* 0xfffffffc00f08947 */ /* 0x004fea000383ffff */
[----:B------:R-:W-:Y:S05]  /*8280*/  BRA `(.L_x_167) ;  /* 0xffffffac00087947 */ /* 0x000fea000383ffff */
.L_x_53:
[----:B---3--:R-:W-:-:S07]  /*8290*/  MOV R0, UR5 ;  /* 0x0000000500007c02 */ /* 0x008fce0008000f00 */
.L_x_168:
[----:B-1----:R1:W2:Y:S02]  /*82a0*/  SYNCS.PHASECHK.TRANS64.TRYWAIT P0, [R0+URZ], R3 ;  /* 0x00000003000075a7 */ /* 0x0022a400080011ff */
[----:B--2---:R-:W-:Y:S05]  /*82b0*/  @!P0 NANOSLEEP.SYNCS 0x989680 ;  /* 0x009896800000895d */ /* 0x004fea0003900000 */
[----:B------:R-:W2:Y:S02]  /*82c0*/  @!P0 SYNCS.PHASECHK.TRANS64 P0, [R0+URZ], R3 ;  /* 0x00000003000085a7 */ /* 0x000ea400080010ff */
[----:B--2---:R-:W-:Y:S05]  /*82d0*/  @!P0 BRA `(.L_x_168) ;  /* 0xfffffffc00f08947 */ /* 0x004fea000383ffff */
[----:B------:R-:W-:Y:S05]  /*82e0*/  BRA `(.L_x_169) ;  /* 0xffffffac00147947 */ /* 0x000fea000383ffff */
.L_x_54:
[----:B---3--:R-:W-:-:S07]  /*82f0*/  MOV R0, UR5 ;  /* 0x0000000500007c02 */ /* 0x008fce0008000f00 */
.L_x_170:
[----:B-1----:R1:W2:Y:S02]  /*8300*/  SYNCS.PHASECHK.TRANS64.TRYWAIT P0, [R0+URZ], R3 ;  /* 0x00000003000075a7 */ /* 0x0022a400080011ff */
[----:B--2---:R-:W-:Y:S05]  /*8310*/  @!P0 NANOSLEEP.SYNCS 0x989680 ;  /* 0x009896800000895d */ /* 0x004fea0003900000 */
[----:B------:R-:W2:Y:S02]  /*8320*/  @!P0 SYNCS.PHASECHK.TRANS64 P0, [R0+URZ], R3 ;  /* 0x00000003000085a7 */ /* 0x000ea400080010ff */
[----:B--2---:R-:W-:Y:S05]  /*8330*/  @!P0 BRA `(.L_x_170) ;  /* 0xfffffffc00f08947 */ /* 0x004fea000383ffff */
[----:B------:R-:W-:Y:S05]  /*8340*/  BRA `(.L_x_171) ;  /* 0xffffffac00207947 */ /* 0x000fea000383ffff */
.L_x_55:
[----:B---3--:R-:W-:-:S07]  /*8350*/  MOV R0, UR5 ;  /* 0x0000000500007c02 */ /* 0x008fce0008000f00 */
.L_x_172:
[----:B-1----:R1:W2:Y:S02]  /*8360*/  SYNCS.PHASECHK.TRANS64.TRYWAIT P0, [R0+URZ], R3 ;  /* 0x00000003000075a7 */ /* 0x0022a400080011ff */
[----:B--2---:R-:W-:Y:S05]  /*8370*/  @!P0 NANOSLEEP.SYNCS 0x989680 ;  /* 0x009896800000895d */ /* 0x004fea0003900000 */
[----:B------:R-:W2:Y:S02]  /*8380*/  @!P0 SYNCS.PHASECHK.TRANS64 P0, [R0+URZ], R3 ;  /* 0x00000003000085a7 */ /* 0x000ea400080010ff */
[----:B--2---:R-:W-:Y:S05]  /*8390*/  @!P0 BRA `(.L_x_172) ;  /* 0xfffffffc00f08947 */ /* 0x004fea000383ffff */
[----:B------:R-:W-:Y:S05]  /*83a0*/  BRA `(.L_x_173) ;  /* 0xffffffac002c7947 */ /* 0x000fea000383ffff */
.L_x_56:
[----:B---3--:R-:W-:-:S07]  /*83b0*/  MOV R0, UR5 ;  /* 0x0000000500007c02 */ /* 0x008fce0008000f00 */
.L_x_174:
[----:B-1----:R1:W2:Y:S02]  /*83c0*/  SYNCS.PHASECHK.TRANS64.TRYWAIT P0, [R0+URZ], R3 ;  /* 0x00000003000075a7 */ /* 0x0022a400080011ff */
[----:B--2---:R-:W-:Y:S05]  /*83d0*/  @!P0 NANOSLEEP.SYNCS 0x989680 ;  /* 0x009896800000895d */ /* 0x004fea0003900000 */
[----:B------:R-:W2:Y:S02]  /*83e0*/  @!P0 SYNCS.PHASECHK.TRANS64 P0, [R0+URZ], R3 ;  /* 0x00000003000085a7 */ /* 0x000ea400080010ff */
[----:B--2---:R-:W-:Y:S05]  /*83f0*/  @!P0 BRA `(.L_x_174) ;  /* 0xfffffffc00f08947 */ /* 0x004fea000383ffff */
[----:B------:R-:W-:Y:S05]  /*8400*/  BRA `(.L_x_175) ;  /* 0xffffffac00387947 */ /* 0x000fea000383ffff */
.L_x_57:
[----:B---3--:R-:W-:-:S07]  /*8410*/  MOV R0, UR5 ;  /* 0x0000000500007c02 */ /* 0x008fce0008000f00 */
.L_x_176:
[----:B-1----:R1:W2:Y:S02]  /*8420*/  SYNCS.PHASECHK.TRANS64.TRYWAIT P0, [R0+URZ], R3 ;  /* 0x00000003000075a7 */ /* 0x0022a400080011ff */
[----:B--2---:R-:W-:Y:S05]  /*8430*/  @!P0 NANOSLEEP.SYNCS 0x989680 ;  /* 0x009896800000895d */ /* 0x004fea0003900000 */
[----:B------:R-:W2:Y:S02]  /*8440*/  @!P0 SYNCS.PHASECHK.TRANS64 P0, [R0+URZ], R3 ;  /* 0x00000003000085a7 */ /* 0x000ea400080010ff */
[----:B--2---:R-:W-:Y:S05]  /*8450*/  @!P0 BRA `(.L_x_176) ;  /* 0xfffffffc00f08947 */ /* 0x004fea000383ffff */
[----:B------:R-:W-:Y:S05]  /*8460*/  BRA `(.L_x_177) ;  /* 0xffffffac00447947 */ /* 0x000fea000383ffff */
.L_x_58:
[----:B---3--:R-:W-:-:S07]  /*8470*/  MOV R0, UR5 ;  /* 0x0000000500007c02 */ /* 0x008fce0008000f00 */
.L_x_178:
[----:B-1----:R1:W2:Y:S02]  /*8480*/  SYNCS.PHASECHK.TRANS64.TRYWAIT P0, [R0+URZ], R3 ;  /* 0x00000003000075a7 */ /* 0x0022a400080011ff */
[----:B--2---:R-:W-:Y:S05]  /*8490*/  @!P0 NANOSLEEP.SYNCS 0x989680 ;  /* 0x009896800000895d */ /* 0x004fea0003900000 */
[----:B------:R-:W2:Y:S02]  /*84a0*/  @!P0 SYNCS.PHASECHK.TRANS64 P0, [R0+URZ], R3 ;  /* 0x00000003000085a7 */ /* 0x000ea400080010ff */
[----:B--2---:R-:W-:Y:S05]  /*84b0*/  @!P0 BRA `(.L_x_178) ;  /* 0xfffffffc00f08947 */ /* 0x004fea000383ffff */
[----:B------:R-:W-:Y:S05]  /*84c0*/  BRA `(.L_x_179) ;  /* 0xffffffac00507947 */ /* 0x000fea000383ffff */
.L_x_59:
[----:B---3--:R-:W-:-:S07]  /*84d0*/  MOV R0, UR5 ;  /* 0x0000000500007c02 */ /* 0x008fce0008000f00 */
.L_x_180:
[----:B-1----:R1:W2:Y:S02]  /*84e0*/  SYNCS.PHASECHK.TRANS64.TRYWAIT P0, [R0+URZ], R3 ;  /* 0x00000003000075a7 */ /* 0x0022a400080011ff */
[----:B--2---:R-:W-:Y:S05]  /*84f0*/  @!P0 NANOSLEEP.SYNCS 0x989680 ;  /* 0x009896800000895d */ /* 0x004fea0003900000 */
[----:B------:R-:W2:Y:S02]  /*8500*/  @!P0 SYNCS.PHASECHK.TRANS64 P0, [R0+URZ], R3 ;  /* 0x00000003000085a7 */ /* 0x000ea400080010ff */
[----:B--2---:R-:W-:Y:S05]  /*8510*/  @!P0 BRA `(.L_x_180) ;  /* 0xfffffffc00f08947 */ /* 0x004fea000383ffff */
[----:B------:R-:W-:Y:S05]  /*8520*/  BRA `(.L_x_181) ;  /* 0xffffffac005c7947 */ /* 0x000fea000383ffff */
.L_x_60:
[----:B---3--:R-:W-:-:S07]  /*8530*/  MOV R0, UR5 ;  /* 0x0000000500007c02 */ /* 0x008fce0008000f00 */
.L_x_182:
[----:B-1----:R1:W2:Y:S02]  /*8540*/  SYNCS.PHASECHK.TRANS64.TRYWAIT P0, [R0+URZ], R3 ;  /* 0x00000003000075a7 */ /* 0x0022a400080011ff */
[----:B--2---:R-:W-:Y:S05]  /*8550*/  @!P0 NANOSLEEP.SYNCS 0x989680 ;  /* 0x009896800000895d */ /* 0x004fea0003900000 */
[----:B------:R-:W2:Y:S02]  /*8560*/  @!P0 SYNCS.PHASECHK.TRANS64 P0, [R0+URZ], R3 ;  /* 0x00000003000085a7 */ /* 0x000ea400080010ff */
[----:B--2---:R-:W-:Y:S05]  /*8570*/  @!P0 BRA `(.L_x_182) ;  /* 0xfffffffc00f08947 */ /* 0x004fea000383ffff */
[----:B------:R-:W-:Y:S05]  /*8580*/  BRA `(.L_x_183) ;  /* 0xffffffac00687947 */ /* 0x000fea000383ffff */
.L_x_61:
[----:B---3--:R-:W-:-:S07]  /*8590*/  MOV R0, UR5 ;  /* 0x0000000500007c02 */ /* 0x008fce0008000f00 */
.L_x_184:
[----:B-1----:R1:W2:Y:S02]  /*85a0*/  SYNCS.PHASECHK.TRANS64.TRYWAIT P0, [R0+URZ], R3 ;  /* 0x00000003000075a7 */ /* 0x0022a400080011ff */
[----:B--2---:R-:W-:Y:S05]  /*85b0*/  @!P0 NANOSLEEP.SYNCS 0x989680 ;  /* 0x009896800000895d */ /* 0x004fea0003900000 */
[----:B------:R-:W2:Y:S02]  /*85c0*/  @!P0 SYNCS.PHASECHK.TRANS64 P0, [R0+URZ], R3 ;  /* 0x00000003000085a7 */ /* 0x000ea400080010ff */
[----:B--2---:R-:W-:Y:S05]  /*85d0*/  @!P0 BRA `(.L_x_184) ;  /* 0xfffffffc00f08947 */ /* 0x004fea000383ffff */
[----:B------:R-:W-:Y:S05]  /*85e0*/  BRA `(.L_x_185) ;  /* 0xffffffac00747947 */ /* 0x000fea000383ffff */
.L_x_62:
[----:B---3--:R-:W-:-:S07]  /*85f0*/  MOV R0, UR5 ;  /* 0x0000000500007c02 */ /* 0x008fce0008000f00 */
.L_x_186:
[----:B-1----:R1:W2:Y:S02]  /*8600*/  SYNCS.PHASECHK.TRANS64.TRYWAIT P0, [R0+URZ], R3 ;  /* 0x00000003000075a7 */ /* 0x0022a400080011ff */
[----:B--2---:R-:W-:Y:S05]  /*8610*/  @!P0 NANOSLEEP.SYNCS 0x989680 ;  /* 0x009896800000895d */ /* 0x004fea0003900000 */
[----:B------:R-:W2:Y:S02]  /*8620*/  @!P0 SYNCS.PHASECHK.TRANS64 P0, [R0+URZ], R3 ;  /* 0x00000003000085a7 */ /* 0x000ea400080010ff */
[----:B--2---:R-:W-:Y:S05]  /*8630*/  @!P0 BRA `(.L_x_186) ;  /* 0xfffffffc00f08947 */ /* 0x004fea000383ffff */
[----:B------:R-:W-:Y:S05]  /*8640*/  BRA `(.L_x_187) ;  /* 0xffffffac00807947 */ /* 0x000fea000383ffff */
.L_x_63:
[----:B---3--:R-:W-:-:S07]  /*8650*/  MOV R0, UR5 ;  /* 0x0000000500007c02 */ /* 0x008fce0008000f00 */
.L_x_188:
[----:B-1----:R1:W2:Y:S02]  /*8660*/  SYNCS.PHASECHK.TRANS64.TRYWAIT P0, [R0+URZ], R3 ;  /* 0x00000003000075a7 */ /* 0x0022a400080011ff */
[----:B--2---:R-:W-:Y:S05]  /*8670*/  @!P0 NANOSLEEP.SYNCS 0x989680 ;  /* 0x009896800000895d */ /* 0x004fea0003900000 */
[----:B------:R-:W2:Y:S02]  /*8680*/  @!P0 SYNCS.PHASECHK.TRANS64 P0, [R0+URZ], R3 ;  /* 0x00000003000085a7 */ /* 0x000ea400080010ff */
[----:B--2---:R-:W-:Y:S05]  /*8690*/  @!P0 BRA `(.L_x_188) ;  /* 0xfffffffc00f08947 */ /* 0x004fea000383ffff */
[----:B------:R-:W-:Y:S05]  /*86a0*/  BRA `(.L_x_189) ;  /* 0xffffffac008c7947 */ /* 0x000fea000383ffff */
.L_x_64:
[----:B---3--:R-:W-:-:S07]  /*86b0*/  MOV R0, UR5 ;  /* 0x0000000500007c02 */ /* 0x008fce0008000f00 */
.L_x_190:
[----:B-1----:R1:W2:Y:S02]  /*86c0*/  SYNCS.PHASECHK.TRANS64.TRYWAIT P0, [R0+URZ], R3 ;  /* 0x00000003000075a7 */ /* 0x0022a400080011ff */
[----:B--2---:R-:W-:Y:S05]  /*86d0*/  @!P0 NANOSLEEP.SYNCS 0x989680 ;  /* 0x009896800000895d */ /* 0x004fea0003900000 */
[----:B------:R-:W2:Y:S02]  /*86e0*/  @!P0 SYNCS.PHASECHK.TRANS64 P0, [R0+URZ], R3 ;  /* 0x00000003000085a7 */ /* 0x000ea400080010ff */
[----:B--2---:R-:W-:Y:S05]  /*86f0*/  @!P0 BRA `(.L_x_190) ;  /* 0xfffffffc00f08947 */ /* 0x004fea000383ffff */
[----:B------:R-:W-:Y:S05]  /*8700*/  BRA `(.L_x_191) ;  /* 0xffffffac00987947 */ /* 0x000fea000383ffff */
.L_x_65:
[----:B---3--:R-:W-:-:S07]  /*8710*/  MOV R0, UR5 ;  /* 0x0000000500007c02 */ /* 0x008fce0008000f00 */
.L_x_192:
[----:B-1----:R1:W2:Y:S02]  /*8720*/  SYNCS.PHASECHK.TRANS64.TRYWAIT P0, [R0+URZ], R3 ;  /* 0x00000003000075a7 */ /* 0x0022a400080011ff */
[----:B--2---:R-:W-:Y:S05]  /*8730*/  @!P0 NANOSLEEP.SYNCS 0x989680 ;  /* 0x009896800000895d */ /* 0x004fea0003900000 */
[----:B------:R-:W2:Y:S02]  /*8740*/  @!P0 SYNCS.PHASECHK.TRANS64 P0, [R0+URZ], R3 ;  /* 0x00000003000085a7 */ /* 0x000ea400080010ff */
[----:B--2---:R-:W-:Y:S05]  /*8750*/  @!P0 BRA `(.L_x_192) ;  /* 0xfffffffc00f08947 */ /* 0x004fea000383ffff */
[----:B------:R-:W-:Y:S05]  /*8760*/  BRA `(.L_x_193) ;  /* 0xffffffac00a47947 */ /* 0x000fea000383ffff */
.L_x_66:
[----:B---3--:R-:W-:-:S07]  /*8770*/  MOV R0, UR5 ;  /* 0x0000000500007c02 */ /* 0x008fce0008000f00 */
.L_x_194:
[----:B-1----:R1:W2:Y:S02]  /*8780*/  SYNCS.PHASECHK.TRANS64.TRYWAIT P0, [R0+URZ], R3 ;  /* 0x00000003000075a7 */ /* 0x0022a400080011ff */
[----:B--2---:R-:W-:Y:S05]  /*8790*/  @!P0 NANOSLEEP.SYNCS 0x989680 ;  /* 0x009896800000895d */ /* 0x004fea0003900000 */
[----:B------:R-:W2:Y:S02]  /*87a0*/  @!P0 SYNCS.PHASECHK.TRANS64 P0, [R0+URZ], R3 ;  /* 0x00000003000085a7 */ /* 0x000ea400080010ff */
[----:B--2---:R-:W-:Y:S05]  /*87b0*/  @!P0 BRA `(.L_x_194) ;  /* 0xfffffffc00f08947 */ /* 0x004fea000383ffff */
[----:B------:R-:W-:Y:S05]  /*87c0*/  BRA `(.L_x_195) ;  /* 0xffffffac00b07947 */ /* 0x000fea000383ffff */
.L_x_67:
[----:B---3--:R-:W-:-:S07]  /*87d0*/  MOV R0, UR5 ;  /* 0x0000000500007c02 */ /* 0x008fce0008000f00 */
.L_x_196:
[----:B-1----:R1:W2:Y:S02]  /*87e0*/  SYNCS.PHASECHK.TRANS64.TRYWAIT P0, [R0+URZ], R3 ;  /* 0x00000003000075a7 */ /* 0x0022a400080011ff */
[----:B--2---:R-:W-:Y:S05]  /*87f0*/  @!P0 NANOSLEEP.SYNCS 0x989680 ;  /* 0x009896800000895d */ /* 0x004fea0003900000 */
[----:B------:R-:W2:Y:S02]  /*8800*/  @!P0 SYNCS.PHASECHK.TRANS64 P0, [R0+URZ], R3 ;  /* 0x00000003000085a7 */ /* 0x000ea400080010ff */
[----:B--2---:R-:W-:Y:S05]  /*8810*/  @!P0 BRA `(.L_x_196) ;  /* 0xfffffffc00f08947 */ /* 0x004fea000383ffff */
[----:B------:R-:W-:Y:S05]  /*8820*/  BRA `(.L_x_197) ;  /* 0xffffffac00bc7947 */ /* 0x000fea000383ffff */
.L_x_68:
[----:B---3--:R-:W-:-:S07]  /*8830*/  MOV R0, UR5 ;  /* 0x0000000500007c02 */ /* 0x008fce0008000f00 */
.L_x_198:
[----:B-1----:R1:W2:Y:S02]  /*8840*/  SYNCS.PHASECHK.TRANS64.TRYWAIT P0, [R0+URZ], R3 ;  /* 0x00000003000075a7 */ /* 0x0022a400080011ff */
[----:B--2---:R-:W-:Y:S05]  /*8850*/  @!P0 NANOSLEEP.SYNCS 0x989680 ;  /* 0x009896800000895d */ /* 0x004fea0003900000 */
[----:B------:R-:W2:Y:S02]  /*8860*/  @!P0 SYNCS.PHASECHK.TRANS64 P0, [R0+URZ], R3 ;  /* 0x00000003000085a7 */ /* 0x000ea400080010ff */
[----:B--2---:R-:W-:Y:S05]  /*8870*/  @!P0 BRA `(.L_x_198) ;  /* 0xfffffffc00f08947 */ /* 0x004fea000383ffff */
[----:B------:R-:W-:Y:S05]  /*8880*/  BRA `(.L_x_199) ;  /* 0xffffffac00c87947 */ /* 0x000fea000383ffff */
.L_x_69:
[----:B---3--:R-:W-:-:S07]  /*8890*/  MOV R0, UR5 ;  /* 0x0000000500007c02 */ /* 0x008fce0008000f00 */
.L_x_200:
[----:B-1----:R1:W2:Y:S02]  /*88a0*/  SYNCS.PHASECHK.TRANS64.TRYWAIT P0, [R0+URZ], R3 ;  /* 0x00000003000075a7 */ /* 0x0022a400080011ff */
[----:B--2---:R-:W-:Y:S05]  /*88b0*/  @!P0 NANOSLEEP.SYNCS 0x989680 ;  /* 0x009896800000895d */ /* 0x004fea0003900000 */
[----:B------:R-:W2:Y:S02]  /*88c0*/  @!P0 SYNCS.PHASECHK.TRANS64 P0, [R0+URZ], R3 ;  /* 0x00000003000085a7 */ /* 0x000ea400080010ff */
[----:B--2---:R-:W-:Y:S05]  /*88d0*/  @!P0 BRA `(.L_x_200) ;  /* 0xfffffffc00f08947 */ /* 0x004fea000383ffff */
[----:B------:R-:W-:Y:S05]  /*88e0*/  BRA `(.L_x_201) ;  /* 0xffffffac00d47947 */ /* 0x000fea000383ffff */
.L_x_70:
[----:B---3--:R-:W-:-:S07]  /*88f0*/  MOV R0, UR5 ;  /* 0x0000000500007c02 */ /* 0x008fce0008000f00 */
.L_x_202:
[----:B-1----:R1:W2:Y:S02]  /*8900*/  SYNCS.PHASECHK.TRANS64.TRYWAIT P0, [R0+URZ], R3 ;  /* 0x00000003000075a7 */ /* 0x0022a400080011ff */
[----:B--2---:R-:W-:Y:S05]  /*8910*/  @!P0 NANOSLEEP.SYNCS 0x989680 ;  /* 0x009896800000895d */ /* 0x004fea0003900000 */
[----:B------:R-:W2:Y:S02]  /*8920*/  @!P0 SYNCS.PHASECHK.TRANS64 P0, [R0+URZ], R3 ;  /* 0x00000003000085a7 */ /* 0x000ea400080010ff */
[----:B--2---:R-:W-:Y:S05]  /*8930*/  @!P0 BRA `(.L_x_202) ;  /* 0xfffffffc00f08947 */ /* 0x004fea000383ffff */
[----:B------:R-:W-:Y:S05]  /*8940*/  BRA `(.L_x_203) ;  /* 0xffffffac00e07947 */ /* 0x000fea000383ffff */
.L_x_71:
[----:B---3--:R-:W-:-:S07]  /*8950*/  MOV R0, UR5 ;  /* 0x0000000500007c02 */ /* 0x008fce0008000f00 */
.L_x_204:
[----:B-1----:R1:W2:Y:S02]  /*8960*/  SYNCS.PHASECHK.TRANS64.TRYWAIT P0, [R0+URZ], R3 ;  /* 0x00000003000075a7 */ /* 0x0022a400080011ff */
[----:B--2---:R-:W-:Y:S05]  /*8970*/  @!P0 NANOSLEEP.SYNCS 0x989680 ;  /* 0x009896800000895d */ /* 0x004fea0003900000 */
[----:B------:R-:W2:Y:S02]  /*8980*/  @!P0 SYNCS.PHASECHK.TRANS64 P0, [R0+URZ], R3 ;  /* 0x00000003000085a7 */ /* 0x000ea400080010ff */
[----:B--2---:R-:W-:Y:S05]  /*8990*/  @!P0 BRA `(.L_x_204) ;  /* 0xfffffffc00f08947 */ /* 0x004fea000383ffff */
[----:B------:R-:W-:Y:S05]  /*89a0*/  BRA `(.L_x_205) ;  /* 0xffffffac00ec7947 */ /* 0x000fea000383ffff */
.L_x_72:
[----:B---3--:R-:W-:-:S07]  /*89b0*/  MOV R0, UR5 ;  /* 0x0000000500007c02 */ /* 0x008fce0008000f00 */
.L_x_206:
[----:B-1----:R1:W2:Y:S02]  /*89c0*/  SYNCS.PHASECHK.TRANS64.TRYWAIT P0, [R0+URZ], R3 ;  /* 0x00000003000075a7 */ /* 0x0022a400080011ff */
[----:B--2---:R-:W-:Y:S05]  /*89d0*/  @!P0 NANOSLEEP.SYNCS 0x989680 ;  /* 0x009896800000895d */ /* 0x004fea0003900000 */
[----:B------:R-:W2:Y:S02]  /*89e0*/  @!P0 SYNCS.PHASECHK.TRANS64 P0, [R0+URZ], R3 ;  /* 0x00000003000085a7 */ /* 0x000ea400080010ff */
[----:B--2---:R-:W-:Y:S05]  /*89f0*/  @!P0 BRA `(.L_x_206) ;  /* 0xfffffffc00f08947 */ /* 0x004fea000383ffff */
[----:B------:R-:W-:Y:S05]  /*8a00*/  BRA `(.L_x_207) ;  /* 0xffffffac00f87947 */ /* 0x000fea000383ffff */
.L_x_73:
[----:B---3--:R-:W-:-:S07]  /*8a10*/  MOV R0, UR5 ;  /* 0x0000000500007c02 */ /* 0x008fce0008000f00 */
.L_x_208:
[----:B-1----:R1:W2:Y:S02]  /*8a20*/  SYNCS.PHASECHK.TRANS64.TRYWAIT P0, [R0+URZ], R3 ;  /* 0x00000003000075a7 */ /* 0x0022a400080011ff */
[----:B--2---:R-:W-:Y:S05]  /*8a30*/  @!P0 NANOSLEEP.SYNCS 0x989680 ;  /* 0x009896800000895d */ /* 0x004fea0003900000 */
[----:B------:R-:W2:Y:S02]  /*8a40*/  @!P0 SYNCS.PHASECHK.TRANS64 P0, [R0+URZ], R3 ;  /* 0x00000003000085a7 */ /* 0x000ea400080010ff */
[----:B--2---:R-:W-:Y:S05]  /*8a50*/  @!P0 BRA `(.L_x_208) ;  /* 0xfffffffc00f08947 */ /* 0x004fea000383ffff */
[----:B------:R-:W-:Y:S05]  /*8a60*/  BRA `(.L_x_209) ;  /* 0xffffffb000047947 */ /* 0x000fea000383ffff */
.L_x_74:
[----:B---3--:R-:W-:-:S07]  /*8a70*/  MOV R0, UR5 ;  /* 0x0000000500007c02 */ /* 0x008fce0008000f00 */
.L_x_210:
[----:B-1----:R1:W2:Y:S02]  /*8a80*/  SYNCS.PHASECHK.TRANS64.TRYWAIT P0, [R0+URZ], R3 ;  /* 0x00000003000075a7 */ /* 0x0022a400080011ff */
[----:B--2---:R-:W-:Y:S05]  /*8a90*/  @!P0 NANOSLEEP.SYNCS 0x989680 ;  /* 0x009896800000895d */ /* 0x004fea0003900000 */
[----:B------:R-:W2:Y:S02]  /*8aa0*/  @!P0 SYNCS.PHASECHK.TRANS64 P0, [R0+URZ], R3 ;  /* 0x00000003000085a7 */ /* 0x000ea400080010ff */
[----:B--2---:R-:W-:Y:S05]  /*8ab0*/  @!P0 BRA `(.L_x_210) ;  /* 0xfffffffc00f08947 */ /* 0x004fea000383ffff */
[----:B------:R-:W-:Y:S05]  /*8ac0*/  BRA `(.L_x_211) ;  /* 0xffffffb000107947 */ /* 0x000fea000383ffff */
.L_x_75:
[----:B---3--:R-:W-:-:S07]  /*8ad0*/  MOV R0, UR5 ;  /* 0x0000000500007c02 */ /* 0x008fce0008000f00 */
.L_x_212:
[----:B-1----:R1:W2:Y:S02]  /*8ae0*/  SYNCS.PHASECHK.TRANS64.TRYWAIT P0, [R0+URZ], R3 ;  /* 0x00000003000075a7 */ /* 0x0022a400080011ff */
[----:B--2---:R-:W-:Y:S05]  /*8af0*/  @!P0 NANOSLEEP.SYNCS 0x989680 ;  /* 0x009896800000895d */ /* 0x004fea0003900000 */
[----:B------:R-:W2:Y:S02]  /*8b00*/  @!P0 SYNCS.PHASECHK.TRANS64 P0, [R0+URZ], R3 ;  /* 0x00000003000085a7 */ /* 0x000ea400080010ff */
[----:B--2---:R-:W-:Y:S05]  /*8b10*/  @!P0 BRA `(.L_x_212) ;  /* 0xfffffffc00f08947 */ /* 0x004fea000383ffff */
[----:B------:R-:W-:Y:S05]  /*8b20*/  BRA `(.L_x_213) ;  /* 0xffffffb0001c7947 */ /* 0x000fea000383ffff */
.L_x_76:
[----:B---3--:R-:W-:-:S07]  /*8b30*/  MOV R0, UR5 ;  /* 0x0000000500007c02 */ /* 0x008fce0008000f00 */
.L_x_214:
[----:B-1----:R1:W2:Y:S02]  /*8b40*/  SYNCS.PHASECHK.TRANS64.TRYWAIT P0, [R0+URZ], R3 ;  /* 0x00000003000075a7 */ /* 0x0022a400080011ff */
[----:B--2---:R-:W-:Y:S05]  /*8b50*/  @!P0 NANOSLEEP.SYNCS 0x989680 ;  /* 0x009896800000895d */ /* 0x004fea0003900000 */
[----:B------:R-:W2:Y:S02]  /*8b60*/  @!P0 SYNCS.PHASECHK.TRANS64 P0, [R0+URZ], R3 ;  /* 0x00000003000085a7 */ /* 0x000ea400080010ff */
[----:B--2---:R-:W-:Y:S05]  /*8b70*/  @!P0 BRA `(.L_x_214) ;  /* 0xfffffffc00f08947 */ /* 0x004fea000383ffff */
[----:B------:R-:W-:Y:S05]  /*8b80*/  BRA `(.L_x_215) ;  /* 0xffffffb000287947 */ /* 0x000fea000383ffff */
.L_x_77:
[----:B---3--:R-:W-:-:S07]  /*8b90*/  MOV R0, UR5 ;  /* 0x0000000500007c02 */ /* 0x008fce0008000f00 */
.L_x_216:
[----:B-1----:R1:W2:Y:S02]  /*8ba0*/  SYNCS.PHASECHK.TRANS64.TRYWAIT P0, [R0+URZ], R3 ;  /* 0x00000003000075a7 */ /* 0x0022a400080011ff */
[----:B--2---:R-:W-:Y:S05]  /*8bb0*/  @!P0 NANOSLEEP.SYNCS 0x989680 ;  /* 0x009896800000895d */ /* 0x004fea0003900000 */
[----:B------:R-:W2:Y:S02]  /*8bc0*/  @!P0 SYNCS.PHASECHK.TRANS64 P0, [R0+URZ], R3 ;  /* 0x00000003000085a7 */ /* 0x000ea400080010ff */
[----:B--2---:R-:W-:Y:S05]  /*8bd0*/  @!P0 BRA `(.L_x_216) ;  /* 0xfffffffc00f08947 */ /* 0x004fea000383ffff */
[----:B------:R-:W-:Y:S05]  /*8be0*/  BRA `(.L_x_217) ;  /* 0xffffffb000347947 */ /* 0x000fea000383ffff */
.L_x_78:
[----:B---3--:R-:W-:-:S07]  /*8bf0*/  MOV R0, UR5 ;  /* 0x0000000500007c02 */ /* 0x008fce0008000f00 */
.L_x_218:
[----:B-1----:R1:W2:Y:S02]  /*8c00*/  SYNCS.PHASECHK.TRANS64.TRYWAIT P0, [R0+URZ], R3 ;  /* 0x00000003000075a7 */ /* 0x0022a400080011ff */
[----:B--2---:R-:W-:Y:S05]  /*8c10*/  @!P0 NANOSLEEP.SYNCS 0x989680 ;  /* 0x009896800000895d */ /* 0x004fea0003900000 */
[----:B------:R-:W2:Y:S02]  /*8c20*/  @!P0 SYNCS.PHASECHK.TRANS64 P0, [R0+URZ], R3 ;  /* 0x00000003000085a7 */ /* 0x000ea400080010ff */
[----:B--2---:R-:W-:Y:S05]  /*8c30*/  @!P0 BRA `(.L_x_218) ;  /* 0xfffffffc00f08947 */ /* 0x004fea000383ffff */
[----:B------:R-:W-:Y:S05]  /*8c40*/  BRA `(.L_x_219) ;  /* 0xffffffb000407947 */ /* 0x000fea000383ffff */
.L_x_81:
[----:B-1----:R1:W2:Y:S02]  /*8c50*/  SYNCS.PHASECHK.TRANS64.TRYWAIT P0, [R0+URZ+0x2c0], R5 ;  /* 0x0002c005000075a7 */ /* 0x0022a400080011ff */
[----:B--2---:R-:W-:Y:S05]  /*8c60*/  @!P0 NANOSLEEP.SYNCS 0x989680 ;  /* 0x009896800000895d */ /* 0x004fea0003900000 */
[----:B------:R-:W2:Y:S02]  /*8c70*/  @!P0 SYNCS.PHASECHK.TRANS64 P0, [R0+URZ+0x2c0], R5 ;  /* 0x0002c005000085a7 */ /* 0x000ea400080010ff */
[----:B--2---:R-:W-:Y:S05]  /*8c80*/  @!P0 BRA `(.L_x_81) ;  /* 0xfffffffc00f08947 */ /* 0x004fea000383ffff */
[----:B------:R-:W-:Y:S05]  /*8c90*/  BRA `(.L_x_220) ;  /* 0xffffffb000a07947 */ /* 0x000fea000383ffff */
.L_x_82:
[----:B------:R-:W-:-:S07]  /*8ca0*/  MOV R0, UR5 ;  /* 0x0000000500007c02 */ /* 0x000fce0008000f00 */
.L_x_221:
[----:B-1----:R1:W2:Y:S02]  /*8cb0*/  SYNCS.PHASECHK.TRANS64.TRYWAIT P0, [R0+URZ+0x270], R7 ;  /* 0x00027007000075a7 */ /* 0x0022a400080011ff */
[----:B--2---:R-:W-:Y:S05]  /*8cc0*/  @!P0 NANOSLEEP.SYNCS 0x989680 ;  /* 0x009896800000895d */ /* 0x004fea0003900000 */
[----:B------:R-:W2:Y:S02]  /*8cd0*/  @!P0 SYNCS.PHASECHK.TRANS64 P0, [R0+URZ+0x270], R7 ;  /* 0x00027007000085a7 */ /* 0x000ea400080010ff */
[----:B--2---:R-:W-:Y:S05]  /*8ce0*/  @!P0 BRA `(.L_x_221) ;  /* 0xfffffffc00f08947 */ /* 0x004fea000383ffff */
[----:B------:R-:W-:Y:S05]  /*8cf0*/  BRA `(.L_x_222) ;  /* 0xffffffb000b07947 */ /* 0x000fea000383ffff */
.L_x_83:
[----:B-1----:R1:W2:Y:S02]  /*8d00*/  SYNCS.PHASECHK.TRANS64.TRYWAIT P1, [R0+URZ+0x260], R5 ;  /* 0x00026005000075a7 */ /* 0x0022a400080211ff */
[----:B--2---:R-:W-:Y:S05]  /*8d10*/  @!P1 NANOSLEEP.SYNCS 0x989680 ;  /* 0x009896800000995d */ /* 0x004fea0003900000 */
[----:B------:R-:W2:Y:S02]  /*8d20*/  @!P1 SYNCS.PHASECHK.TRANS64 P1, [R0+URZ+0x260], R5 ;  /* 0x00026005000095a7 */ /* 0x000ea400080210ff */
[----:B--2---:R-:W-:Y:S05]  /*8d30*/  @!P1 BRA `(.L_x_83) ;  /* 0xfffffffc00f09947 */ /* 0x004fea000383ffff */
[----:B------:R-:W-:Y:S05]  /*8d40*/  BRA `(.L_x_223) ;  /* 0xffffffb000e07947 */ /* 0x000fea000383ffff */
.L_x_86:
[----:B------:R-:W-:-:S07]  /*8d50*/  MOV R0, UR5 ;  /* 0x0000000500007c02 */ /* 0x000fce0008000f00 */
.L_x_224:
[----:B-1----:R1:W2:Y:S02]  /*8d60*/  SYNCS.PHASECHK.TRANS64.TRYWAIT P0, [R0+URZ+0x270], R3 ;  /* 0x00027003000075a7 */ /* 0x0022a400080011ff */
[----:B--2---:R-:W-:Y:S05]  /*8d70*/  @!P0 NANOSLEEP.SYNCS 0x989680 ;  /* 0x009896800000895d */ /* 0x004fea0003900000 */
[----:B------:R-:W2:Y:S02]  /*8d80*/  @!P0 SYNCS.PHASECHK.TRANS64 P0, [R0+URZ+0x270], R3 ;  /* 0x00027003000085a7 */ /* 0x000ea400080010ff */
[----:B--2---:R-:W-:Y:S05]  /*8d90*/  @!P0 BRA `(.L_x_224) ;  /* 0xfffffffc00f08947 */ /* 0x004fea000383ffff */
[----:B------:R-:W-:Y:S05]  /*8da0*/  BRA `(.L_x_85) ;  /* 0xffffffb400347947 */ /* 0x000fea000383ffff */
.L_x_95:
[----:B-1----:R-:W-:-:S04]  /*8db0*/  MOV R4, UR6 ;  /* 0x0000000600047c02 */ /* 0x002fc80008000f00 */
[----:B------:R1:W2:Y:S03]  /*8dc0*/  SYNCS.PHASECHK.TRANS64.TRYWAIT P0, [R4+URZ+0x8], R5 ;  /* 0x00000805040075a7 */ /* 0x0002a600080011ff */
[----:B--2---:R-:W-:Y:S05]  /*8dd0*/  @!P0 NANOSLEEP.SYNCS 0x989680 ;  /* 0x009896800000895d */ /* 0x004fea0003900000 */
[----:B------:R-:W2:Y:S02]  /*8de0*/  @!P0 SYNCS.PHASECHK.TRANS64 P0, [R4+URZ+0x8], R5 ;  /* 0x00000805040085a7 */ /* 0x000ea400080010ff */
[----:B--2---:R-:W-:Y:S05]  /*8df0*/  @!P0 BRA `(.L_x_95) ;  /* 0xfffffffc00ec8947 */ /* 0x004fea000383ffff */
[----:B------:R-:W-:Y:S05]  /*8e00*/  BRA `(.L_x_94) ;  /* 0xffffffb400e87947 */ /* 0x000fea000383ffff */
.L_x_97:
[----:B------:R-:W-:Y:S01]  /*8e10*/  BSSY B0, `(.L_x_225) ;  /* 0x0000006000007945 */ /* 0x000fe20003800000 */
[----:B------:R-:W-:-:S07]  /*8e20*/  MOV R15, 0xffffffff ;  /* 0xffffffff000f7802 */ /* 0x000fce0000000f00 */
[----:B-1---5:R-:W-:Y:S05]  /*8e30*/  WARPSYNC.COLLECTIVE R15, `(.L_x_226) ;  /* 0x000000000f0c7348 */ /* 0x022fea0003c00000 */
[----:B------:R-:W-:Y:S02]  /*8e40*/  ELECT P6, UR79, PT ;  /* 0x00000000004f782f */ /* 0x000fe400038c0000 */
[----:B------:R-:W-:Y:S01]  /*8e50*/  MOV R14, UR79 ;  /* 0x0000004f000e7c02 */ /* 0x000fe20008000f00 */
[----:B-1---5:R-:W-:Y:S10]  /*8e60*/  ENDCOLLECTIVE ;  /* 0x000000000000791b */ /* 0x022ff40003800000 */
.L_x_226:
[----:B------:R-:W-:Y:S05]  /*8e70*/  BSYNC B0 ;  /* 0x0000000000007941 */ /* 0x000fea0003800000 */
.L_x_225:
[----:B------:R-:W-:Y:S05]  /*8e80*/  BRA `(.L_x_227) ;  /* 0xffffffb800187947 */ /* 0x000fea000383ffff */
.L_x_99:
[----:B-1----:R-:W-:-:S04]  /*8e90*/  MOV R2, UR6 ;  /* 0x0000000600027c02 */ /* 0x002fc80008000f00 */
[----:B------:R1:W2:Y:S03]  /*8ea0*/  SYNCS.PHASECHK.TRANS64.TRYWAIT P0, [R2+URZ+0x8], R3 ;  /* 0x00000803020075a7 */ /* 0x0002a600080011ff */
[----:B--2---:R-:W-:Y:S05]  /*8eb0*/  @!P0 NANOSLEEP.SYNCS 0x989680 ;  /* 0x009896800000895d */ /* 0x004fea0003900000 */
[----:B------:R-:W2:Y:S02]  /*8ec0*/  @!P0 SYNCS.PHASECHK.TRANS64 P0, [R2+URZ+0x8], R3 ;  /* 0x00000803020085a7 */ /* 0x000ea400080010ff */
[----:B--2---:R-:W-:Y:S05]  /*8ed0*/  @!P0 BRA `(.L_x_99) ;  /* 0xfffffffc00ec8947 */ /* 0x004fea000383ffff */
[----:B------:R-:W-:Y:S05]  /*8ee0*/  BRA `(.L_x_98) ;  /* 0xffffffb8001c7947 */ /* 0x000fea000383ffff */
.L_x_100:
[----:B-1----:R1:W2:Y:S02]  /*8ef0*/  SYNCS.PHASECHK.TRANS64.TRYWAIT P0, [R0+URZ+0x260], R5 ;  /* 0x00026005000075a7 */ /* 0x0022a400080011ff */
[----:B--2---:R-:W-:Y:S05]  /*8f00*/  @!P0 NANOSLEEP.SYNCS 0x989680 ;  /* 0x009896800000895d */ /* 0x004fea0003900000 */
[----:B------:R-:W2:Y:S02]  /*8f10*/  @!P0 SYNCS.PHASECHK.TRANS64 P0, [R0+URZ+0x260], R5 ;  /* 0x00026005000085a7 */ /* 0x000ea400080010ff */
[----:B--2---:R-:W-:Y:S05]  /*8f20*/  @!P0 BRA `(.L_x_100) ;  /* 0xfffffffc00f08947 */ /* 0x004fea000383ffff */
[----:B------:R-:W-:Y:S05]  /*8f30*/  BRA `(.L_x_228) ;  /* 0xffffffb800f87947 */ /* 0x000fea000383ffff */
.L_x_102:
[----:B------:R-:W-:-:S07]  /*8f40*/  MOV R0, UR10 ;  /* 0x0000000a00007c02 */ /* 0x000fce0008000f00 */
.L_x_229:
[----:B-1----:R1:W2:Y:S02]  /*8f50*/  SYNCS.PHASECHK.TRANS64.TRYWAIT P0, [R0+URZ+0x2a0], R5 ;  /* 0x0002a005000075a7 */ /* 0x0022a400080011ff */
[----:B--2---:R-:W-:Y:S05]  /*8f60*/  @!P0 NANOSLEEP.SYNCS 0x989680 ;  /* 0x009896800000895d */ /* 0x004fea0003900000 */
[----:B------:R-:W2:Y:S02]  /*8f70*/  @!P0 SYNCS.PHASECHK.TRANS64 P0, [R0+URZ+0x2a0], R5 ;  /* 0x0002a005000085a7 */ /* 0x000ea400080010ff */
[----:B--2---:R-:W-:Y:S05]  /*8f80*/  @!P0 BRA `(.L_x_229) ;  /* 0xfffffffc00f08947 */ /* 0x004fea000383ffff */
[----:B------:R-:W-:Y:S05]  /*8f90*/  BRA `(.L_x_230) ;  /* 0xffffffbc00447947 */ /* 0x000fea000383ffff */
.L_x_105:
[----:B------:R-:W-:Y:S07]  /*8fa0*/  MOV R0, UR9 ;  /* 0x0000000900007c02 */ /* 0x000fee0008000f00 */
.L_x_231:
[----:B-1----:R1:W2:Y:S02]  /*8fb0*/  SYNCS.PHASECHK.TRANS64.TRYWAIT P0, [R0+URZ], R5 ;  /* 0x00000005000075a7 */ /* 0x0022a400080011ff */
[----:B--2---:R-:W-:Y:S05]  /*8fc0*/  @!P0 NANOSLEEP.SYNCS 0x989680 ;  /* 0x009896800000895d */ /* 0x004fea0003900000 */
[----:B------:R-:W2:Y:S02]  /*8fd0*/  @!P0 SYNCS.PHASECHK.TRANS64 P0, [R0+URZ], R5 ;  /* 0x00000005000085a7 */ /* 0x000ea400080010ff */
[----:B--2---:R-:W-:Y:S05]  /*8fe0*/  @!P0 BRA `(.L_x_231) ;  /* 0xfffffffc00f08947 */ /* 0x004fea000383ffff */
[----:B------:R-:W-:Y:S05]  /*8ff0*/  BRA `(.L_x_104) ;  /* 0xffffffbc00587947 */ /* 0x000fea000383ffff */
.L_x_109:
[----:B-1----:R-:W-:-:S07]  /*9000*/  MOV R0, UR7 ;  /* 0x0000000700007c02 */ /* 0x002fce0008000f00 */
.L_x_232:
[----:B-1----:R1:W2:Y:S02]  /*9010*/  SYNCS.PHASECHK.TRANS64.TRYWAIT P0, [R0+URZ], R3 ;  /* 0x00000003000075a7 */ /* 0x0022a400080011ff */
[----:B--2---:R-:W-:Y:S05]  /*9020*/  @!P0 NANOSLEEP.SYNCS 0x989680 ;  /* 0x009896800000895d */ /* 0x004fea0003900000 */
[----:B------:R-:W2:Y:S02]  /*9030*/  @!P0 SYNCS.PHASECHK.TRANS64 P0, [R0+URZ], R3 ;  /* 0x00000003000085a7 */ /* 0x000ea400080010ff */
[----:B--2---:R-:W-:Y:S05]  /*9040*/  @!P0 BRA `(.L_x_232) ;  /* 0xfffffffc00f08947 */ /* 0x004fea000383ffff */
[----:B------:R-:W-:Y:S05]  /*9050*/  BRA `(.L_x_233) ;  /* 0xffffffc000247947 */ /* 0x000fea000383ffff */
.L_x_110:
[----:B------:R-:W-:-:S07]  /*9060*/  MOV R0, UR7 ;  /* 0x0000000700007c02 */ /* 0x000fce0008000f00 */
.L_x_234:
[----:B-1----:R1:W2:Y:S02]  /*9070*/  SYNCS.PHASECHK.TRANS64.TRYWAIT P0, [R0+URZ], R3 ;  /* 0x00000003000075a7 */ /* 0x0022a400080011ff */
[----:B--2---:R-:W-:Y:S05]  /*9080*/  @!P0 NANOSLEEP.SYNCS 0x989680 ;  /* 0x009896800000895d */ /* 0x004fea0003900000 */
[----:B------:R-:W2:Y:S02]  /*9090*/  @!P0 SYNCS.PHASECHK.TRANS64 P0, [R0+URZ], R3 ;  /* 0x00000003000085a7 */ /* 0x000ea400080010ff */
[----:B--2---:R-:W-:Y:S05]  /*90a0*/  @!P0 BRA `(.L_x_234) ;  /* 0xfffffffc00f08947 */ /* 0x004fea000383ffff */
[----:B------:R-:W-:Y:S05]  /*90b0*/  BRA `(.L_x_235) ;  /* 0xffffffc000307947 */ /* 0x000fea000383ffff */
.L_x_111:
[----:B------:R-:W-:-:S07]  /*90c0*/  MOV R0, UR7 ;  /* 0x0000000700007c02 */ /* 0x000fce0008000f00 */
.L_x_236:
[----:B-1----:R1:W2:Y:S02]  /*90d0*/  SYNCS.PHASECHK.TRANS64.TRYWAIT P0, [R0+URZ], R3 ;  /* 0x00000003000075a7 */ /* 0x0022a400080011ff */
[----:B--2---:R-:W-:Y:S05]  /*90e0*/  @!P0 NANOSLEEP.SYNCS 0x989680 ;  /* 0x009896800000895d */ /* 0x004fea0003900000 */
[----:B------:R-:W2:Y:S02]  /*90f0*/  @!P0 SYNCS.PHASECHK.TRANS64 P0, [R0+URZ], R3 ;  /* 0x00000003000085a7 */ /* 0x000ea400080010ff */
[----:B--2---:R-:W-:Y:S05]  /*9100*/  @!P0 BRA `(.L_x_236) ;  /* 0xfffffffc00f08947 */ /* 0x004fea000383ffff */
[----:B------:R-:W-:Y:S05]  /*9110*/  BRA `(.L_x_237) ;  /* 0xffffffc0003c7947 */ /* 0x000fea000383ffff */
.L_x_114:
[----:B------:R-:W-:-:S07]  /*9120*/  MOV R0, UR8 ;  /* 0x0000000800007c02 */ /* 0x000fce0008000f00 */
.L_x_238:
[----:B-1----:R1:W2:Y:S02]  /*9130*/  SYNCS.PHASECHK.TRANS64.TRYWAIT P1, [R0+URZ+0x2e0], R3 ;  /* 0x0002e003000075a7 */ /* 0x0022a400080211ff */
[----:B--2---:R-:W-:Y:S05]  /*9140*/  @!P1 NANOSLEEP.SYNCS 0x989680 ;  /* 0x009896800000995d */ /* 0x004fea0003900000 */
[----:B------:R-:W2:Y:S02]  /*9150*/  @!P1 SYNCS.PHASECHK.TRANS64 P1, [R0+URZ+0x2e0], R3 ;  /* 0x0002e003000095a7 */ /* 0x000ea400080210ff */
[----:B--2---:R-:W-:Y:S05]  /*9160*/  @!P1 BRA `(.L_x_238) ;  /* 0xfffffffc00f09947 */ /* 0x004fea000383ffff */
[----:B------:R-:W-:Y:S05]  /*9170*/  BRA `(.L_x_239) ;  /* 0xffffffc000887947 */ /* 0x000fea000383ffff */
.L_x_119:
[----:B--2---:R2:W4:Y:S02]  /*9180*/  SYNCS.PHASECHK.TRANS64.TRYWAIT P0, [R0+URZ+0x260], R3 ;  /* 0x00026003000075a7 */ /* 0x00452400080011ff */
[----:B----4-:R-:W-:Y:S05]  /*9190*/  @!P0 NANOSLEEP.SYNCS 0x989680 ;  /* 0x009896800000895d */ /* 0x010fea0003900000 */
[----:B------:R-:W4:Y:S02]  /*91a0*/  @!P0 SYNCS.PHASECHK.TRANS64 P0, [R0+URZ+0x260], R3 ;  /* 0x00026003000085a7 */ /* 0x000f2400080010ff */
[----:B----4-:R-:W-:Y:S05]  /*91b0*/  @!P0 BRA `(.L_x_119) ;  /* 0xfffffffc00f08947 */ /* 0x010fea000383ffff */
[----:B------:R-:W-:Y:S05]  /*91c0*/  BRA `(.L_x_240) ;  /* 0xffffffc4008c7947 */ /* 0x000fea000383ffff */
.L_x_122:
[----:B------:R-:W-:Y:S07]  /*91d0*/  MOV R0, UR6 ;  /* 0x0000000600007c02 */ /* 0x000fee0008000f00 */
.L_x_241:
[----:B--2---:R2:W4:Y:S02]  /*91e0*/  SYNCS.PHASECHK.TRANS64.TRYWAIT P0, [R0+URZ+0x258], R3 ;  /* 0x00025803000075a7 */ /* 0x00452400080011ff */
[----:B----4-:R-:W-:Y:S05]  /*91f0*/  @!P0 NANOSLEEP.SYNCS 0x989680 ;  /* 0x009896800000895d */ /* 0x010fea0003900000 */
[----:B------:R-:W4:Y:S02]  /*9200*/  @!P0 SYNCS.PHASECHK.TRANS64 P0, [R0+URZ+0x258], R3 ;  /* 0x00025803000085a7 */ /* 0x000f2400080010ff */
[----:B----4-:R-:W-:Y:S05]  /*9210*/  @!P0 BRA `(.L_x_241) ;  /* 0xfffffffc00f08947 */ /* 0x010fea000383ffff */
[----:B------:R-:W-:Y:S05]  /*9220*/  BRA `(.L_x_121) ;  /* 0xffffffc800787947 */ /* 0x000fea000383ffff */
.L_x_125:
[----:B------:R-:W-:Y:S07]  /*9230*/  MOV R3, UR6 ;  /* 0x0000000600037c02 */ /* 0x000fee0008000f00 */
.L_x_242:
[----:B-1----:R1:W2:Y:S02]  /*9240*/  SYNCS.PHASECHK.TRANS64.TRYWAIT P2, [R3+URZ+0x248], R26 ;  /* 0x0002481a030075a7 */ /* 0x0022a400080411ff */
[----:B--2---:R-:W-:Y:S05]  /*9250*/  @!P2 NANOSLEEP.SYNCS 0x989680 ;  /* 0x009896800000a95d */ /* 0x004fea0003900000 */
[----:B------:R-:W2:Y:S02]  /*9260*/  @!P2 SYNCS.PHASECHK.TRANS64 P2, [R3+URZ+0x248], R26 ;  /* 0x0002481a0300a5a7 */ /* 0x000ea400080410ff */
[----:B--2---:R-:W-:Y:S05]  /*9270*/  @!P2 BRA `(.L_x_242) ;  /* 0xfffffffc00f0a947 */ /* 0x004fea000383ffff */
[----:B------:R-:W-:Y:S05]  /*9280*/  BRA `(.L_x_243) ;  /* 0xffffffcc000c7947 */ /* 0x000fea000383ffff */
.L_x_128:
[----:B--2---:R2:W3:Y:S02]  /*9290*/  SYNCS.PHASECHK.TRANS64.TRYWAIT P0, [R0+URZ+0x260], R3 ;  /* 0x00026003000075a7 */ /* 0x0044e400080011ff */
[----:B---3--:R-:W-:Y:S05]  /*92a0*/  @!P0 NANOSLEEP.SYNCS 0x989680 ;  /* 0x009896800000895d */ /* 0x008fea0003900000 */
[----:B------:R-:W3:Y:S02]  /*92b0*/  @!P0 SYNCS.PHASECHK.TRANS64 P0, [R0+URZ+0x260], R3 ;  /* 0x00026003000085a7 */ /* 0x000ee400080010ff */
[----:B---3--:R-:W-:Y:S05]  /*92c0*/  @!P0 BRA `(.L_x_128) ;  /* 0xfffffffc00f08947 */ /* 0x008fea000383ffff */
[----:B------:R-:W-:Y:S05]  /*92d0*/  BRA `(.L_x_244) ;  /* 0xffffffd0006c7947 */ /* 0x000fea000383ffff */
.L_x_139:
[----:B-1----:R-:W-:Y:S04]  /*92e0*/  MOV R0, UR43 ;  /* 0x0000002b00007c02 */ /* 0x002fe80008000f00 */
[----:B------:R1:W2:Y:S03]  /*92f0*/  SYNCS.PHASECHK.TRANS64.TRYWAIT P1, [R0+URZ+0x240], R3 ;  /* 0x00024003000075a7 */ /* 0x0002a600080211ff */
[----:B--2---:R-:W-:Y:S05]  /*9300*/  @!P1 NANOSLEEP.SYNCS 0x989680 ;  /* 0x009896800000995d */ /* 0x004fea0003900000 */
[----:B------:R-:W2:Y:S02]  /*9310*/  @!P1 SYNCS.PHASECHK.TRANS64 P1, [R0+URZ+0x240], R3 ;  /* 0x00024003000095a7 */ /* 0x000ea400080210ff */
[----:B--2---:R-:W-:Y:S05]  /*9320*/  @!P1 BRA `(.L_x_139) ;  /* 0xfffffffc00ec9947 */ /* 0x004fea000383ffff */
[----:B------:R-:W-:Y:S05]  /*9330*/  BRA `(.L_x_138) ;  /* 0xffffffdc004c7947 */ /* 0x000fea000383ffff */
.L_x_141:
[----:B------:R1:W1:Y:S02]  /*9340*/  SYNCS.PHASECHK.TRANS64.TRYWAIT P1, [R113+URZ+0x280], R2 ;  /* 0x00028002710075a7 */ /* 0x00026400080211ff */
[----:B-1----:R-:W-:Y:S05]  /*9350*/  @!P1 NANOSLEEP.SYNCS 0x989680 ;  /* 0x009896800000995d */ /* 0x002fea0003900000 */
[----:B------:R-:W1:Y:S02]  /*9360*/  @!P1 SYNCS.PHASECHK.TRANS64 P1, [R113+URZ+0x280], R2 ;  /* 0x00028002710095a7 */ /* 0x000e6400080210ff */
[----:B-1----:R-:W-:Y:S05]  /*9370*/  @!P1 BRA `(.L_x_141) ;  /* 0xfffffffc00f09947 */ /* 0x002fea000383ffff */
[----:B------:R-:W-:Y:S05]  /*9380*/  BRA `(.L_x_140) ;  /* 0xffffffdc00887947 */ /* 0x000fea000383ffff */
        .weak           $__internal_0_$__cuda_sm10x_tcgen05_guardrail_trap_col_being_dealloced_not_returned_by_alloc
        .type           $__internal_0_$__cuda_sm10x_tcgen05_guardrail_trap_col_being_dealloced_not_returned_by_alloc,@function
        .size           $__internal_0_$__cuda_sm10x_tcgen05_guardrail_trap_col_being_dealloced_not_returned_by_alloc,($__internal_1_$__cuda_sm10x_tcgen05_guardrail_trap_phase_invalid_during_alloc - $__internal_0_$__cuda_sm10x_tcgen05_guardrail_trap_col_being_dealloced_not_returned_by_alloc)
$__internal_0_$__cuda_sm10x_tcgen05_guardrail_trap_col_being_dealloced_not_returned_by_alloc:
[----:B------:R-:W-:Y:S05]  /*9390*/  BPT.TRAP 0x1 ;  /* 0x000000040000795c */ /* 0x000fea0000300000 */
[----:B------:R-:W-:-:S04]  /*93a0*/  HFMA2 R3, -RZ, RZ, 0, 0 ;  /* 0x00000000ff037431 */ /* 0x000fc800000001ff */
[----:B------:R-:W-:Y:S05]  /*93b0*/  RET.REL.NODEC R2 `(_ZN7cutlass13device_kernelINS_4gemm6kernel13GemmUniversalIN4cute5tupleIJiiiiEEENS1_10collective13CollectiveMmaINS1_35MainloopSm100TmaUmmaWarpSpecializedILi36ELi2ELi4ENS5_IJNS4_1CILi2EEENSA_ILi1EEESC_EEEEENS5_IJNSA_ILi128EEENSA_ILi64EEESG_EEENS_12float_e4m3_tENS5_IJlSC_lEEESI_SJ_NS4_8TiledMMAINS4_8MMA_AtomIJNS4_10MMA_TraitsINS4_25SM100_MMA_F8F6F4_2x1SM_SSEJSI_SI_fSF_SG_NS4_17integral_constantINS4_4UMMA5MajorELSQ_0EEESR_NSO_INSP_7ScaleInELSS_0EEEST_EEEEEENS4_6LayoutINS5_IJSC_SC_SC_EEENS5_IJNSA_ILi0EEESY_SY_EEEEENS5_IJNS4_10UnderscoreES11_S11_EEEEENS4_18SM100_TMA_2SM_LOADENS4_14ComposedLayoutINS4_7SwizzleILi2ELi4ELi3EEENS4_18smem_ptr_flag_bitsILi8EEENSW_INS5_IJNSA_ILi8EEESG_EEENS5_IJSG_SC_EEEEEEEvNS4_8identityES14_S1E_vS1F_EENS_8epilogue10collective18CollectiveEpilogueINS1H_23Sm100TmaWarpSpecializedILi1ELi1ELi32ELb0ELb0EEEJNS5_IJSG_SG_SG_EEENS5_IJNSW_ISG_SC_EES1N_EEESI_SJ_SI_SJ_NS1H_6fusion15FusionCallbacksIS1L_NS1P_17LinearCombinationISI_fSI_fLNS_15FloatRoundStyleE2EEES1M_S1O_JEEENS4_5SM1004TMEM4LOAD26SM100_TMEM_LOAD_32dp32b32xENS4_13SM90_TMA_LOADES1E_NS4_39AutoVectorizingCopyWithAssumedAlignmentILi128EEENS4_14SM90_TMA_STOREES1E_S21_S21_EEEvvEEEEvNT_6ParamsE) ;  /* 0xffffff6c02107950 */ /* 0x000fea0003c3ffff */
        .weak           $__internal_1_$__cuda_sm10x_tcgen05_guardrail_trap_phase_invalid_during_alloc
        .type           $__internal_1_$__cuda_sm10x_tcgen05_guardrail_trap_phase_invalid_during_alloc,@function
        .size           $__internal_1_$__cuda_sm10x_tcgen05_guardrail_trap_phase_invalid_during_alloc,($__internal_2_$__cuda_sm10x_tcgen05_guardrail_trap_unallocated_columns_being_dealloced - $__internal_1_$__cuda_sm10x_tcgen05_guardrail_trap_phase_invalid_during_alloc)
$__internal_1_$__cuda_sm10x_tcgen05_guardrail_trap_phase_invalid_during_alloc:
[----:B------:R-:W-:Y:S05]  /*93c0*/  BPT.TRAP 0x1 ;  /* 0x000000040000795c */ /* 0x000fea0000300000 */
[----:B------:R-:W-:-:S04]  /*93d0*/  MOV R3, 0x0 ;  /* 0x0000000000037802 */ /* 0x000fc80000000f00 */
[----:B------:R-:W-:Y:S05]  /*93e0*/  RET.REL.NODEC R2 `(_ZN7cutlass13device_kernelINS_4gemm6kernel13GemmUniversalIN4cute5tupleIJiiiiEEENS1_10collective13CollectiveMmaINS1_35MainloopSm100TmaUmmaWarpSpecializedILi36ELi2ELi4ENS5_IJNS4_1CILi2EEENSA_ILi1EEESC_EEEEENS5_IJNSA_ILi128EEENSA_ILi64EEESG_EEENS_12float_e4m3_tENS5_IJlSC_lEEESI_SJ_NS4_8TiledMMAINS4_8MMA_AtomIJNS4_10MMA_TraitsINS4_25SM100_MMA_F8F6F4_2x1SM_SSEJSI_SI_fSF_SG_NS4_17integral_constantINS4_4UMMA5MajorELSQ_0EEESR_NSO_INSP_7ScaleInELSS_0EEEST_EEEEEENS4_6LayoutINS5_IJSC_SC_SC_EEENS5_IJNSA_ILi0EEESY_SY_EEEEENS5_IJNS4_10UnderscoreES11_S11_EEEEENS4_18SM100_TMA_2SM_LOADENS4_14ComposedLayoutINS4_7SwizzleILi2ELi4ELi3EEENS4_18smem_ptr_flag_bitsILi8EEENSW_INS5_IJNSA_ILi8EEESG_EEENS5_IJSG_SC_EEEEEEEvNS4_8identityES14_S1E_vS1F_EENS_8epilogue10collective18CollectiveEpilogueINS1H_23Sm100TmaWarpSpecializedILi1ELi1ELi32ELb0ELb0EEEJNS5_IJSG_SG_SG_EEENS5_IJNSW_ISG_SC_EES1N_EEESI_SJ_SI_SJ_NS1H_6fusion15FusionCallbacksIS1L_NS1P_17LinearCombinationISI_fSI_fLNS_15FloatRoundStyleE2EEES1M_S1O_JEEENS4_5SM1004TMEM4LOAD26SM100_TMEM_LOAD_32dp32b32xENS4_13SM90_TMA_LOADES1E_NS4_39AutoVectorizingCopyWithAssumedAlignmentILi128EEENS4_14SM90_TMA_STOREES1E_S21_S21_EEEvvEEEEvNT_6ParamsE) ;  /* 0xffffff6c02047950 */ /* 0x000fea0003c3ffff */
        .weak           $__internal_2_$__cuda_sm10x_tcgen05_guardrail_trap_unallocated_columns_being_dealloced
        .type           $__internal_2_$__cuda_sm10x_tcgen05_guardrail_trap_unallocated_columns_being_dealloced,@function
        .size           $__internal_2_$__cuda_sm10x_tcgen05_guardrail_trap_unallocated_columns_being_dealloced,(.L_x_246 - $__internal_2_$__cuda_sm10x_tcgen05_guardrail_trap_unallocated_columns_being_dealloced)
$__internal_2_$__cuda_sm10x_tcgen05_guardrail_trap_unallocated_columns_being_dealloced:
[----:B------:R-:W-:Y:S05]  /*93f0*/  BPT.TRAP 0x1 ;  /* 0x000000040000795c */ /* 0x000fea0000300000 */
[----:B------:R-:W-:-:S04]  /*9400*/  HFMA2 R3, -RZ, RZ, 0, 0 ;  /* 0x00000000ff037431 */ /* 0x000fc800000001ff */
[----:B------:R-:W-:Y:S05]  /*9410*/  RET.REL.NODEC R2 `(_ZN7cutlass13device_kernelINS_4gemm6kernel13GemmUniversalIN4cute5tupleIJiiiiEEENS1_10collective13CollectiveMmaINS1_35MainloopSm100TmaUmmaWarpSpecializedILi36ELi2ELi4ENS5_IJNS4_1CILi2EEENSA_ILi1EEESC_EEEEENS5_IJNSA_ILi128EEENSA_ILi64EEESG_EEENS_12float_e4m3_tENS5_IJlSC_lEEESI_SJ_NS4_8TiledMMAINS4_8MMA_AtomIJNS4_10MMA_TraitsINS4_25SM100_MMA_F8F6F4_2x1SM_SSEJSI_SI_fSF_SG_NS4_17integral_constantINS4_4UMMA5MajorELSQ_0EEESR_NSO_INSP_7ScaleInELSS_0EEEST_EEEEEENS4_6LayoutINS5_IJSC_SC_SC_EEENS5_IJNSA_ILi0EEESY_SY_EEEEENS5_IJNS4_10UnderscoreES11_S11_EEEEENS4_18SM100_TMA_2SM_LOADENS4_14ComposedLayoutINS4_7SwizzleILi2ELi4ELi3EEENS4_18smem_ptr_flag_bitsILi8EEENSW_INS5_IJNSA_ILi8EEESG_EEENS5_IJSG_SC_EEEEEEEvNS4_8identityES14_S1E_vS1F_EENS_8epilogue10collective18CollectiveEpilogueINS1H_23Sm100TmaWarpSpecializedILi1ELi1ELi32ELb0ELb0EEEJNS5_IJSG_SG_SG_EEENS5_IJNSW_ISG_SC_EES1N_EEESI_SJ_SI_SJ_NS1H_6fusion15FusionCallbacksIS1L_NS1P_17LinearCombinationISI_fSI_fLNS_15FloatRoundStyleE2EEES1M_S1O_JEEENS4_5SM1004TMEM4LOAD26SM100_TMEM_LOAD_32dp32b32xENS4_13SM90_TMA_LOADES1E_NS4_39AutoVectorizingCopyWithAssumedAlignmentILi128EEENS4_14SM90_TMA_STOREES1E_S21_S21_EEEvvEEEEvNT_6ParamsE) ;  /* 0xffffff6802f87950 */ /* 0x000fea0003c3ffff */
.L_x_245:
[----:B------:R-:W-:-:S00]  /*9420*/  BRA `(.L_x_245) ;  /* 0xfffffffc00fc7947 */ /* 0x000fc0000383ffff */
[----:B------:R-:W-:-:S00]  /*9430*/  NOP ;  /* 0x0000000000007918 */ /* 0x000fc00000000000 */
        /* <DEDUP_REMOVED lines=12> */
.L_x_246:


//--------------------- .nv.global.init           --------------------------
	.section	.nv.global.init,"aw",@progbits
.nv.global.init:
	.type		$str$27,@object
	.size		$str$27,($str$28 - $str$27)
$str$27:
        /*0000*/ 	.byte	0x28, 0x61, 0x64, 0x64, 0x72, 0x65, 0x73, 0x73, 0x20, 0x26, 0x20, 0x6d, 0x61, 0x73, 0x6b, 0x29
        /*0010*/ 	.byte	0x20, 0x3d, 0x3d, 0x20, 0x30, 0x00
	.type		$str$28,@object
	.size		$str$28,($str$26 - $str$28)
$str$28:
        /*0016*/ 	.byte	0x2f, 0x74, 0x6d, 0x70, 0x2f, 0x63, 0x75, 0x74, 0x6c, 0x61, 0x73, 0x73, 0x5f, 0x73, 0x77, 0x65
        /*0026*/ 	.byte	0x65, 0x70, 0x5f, 0x73, 0x72, 0x63, 0x2f, 0x69, 0x6e, 0x63, 0x6c, 0x75, 0x64, 0x65, 0x2f, 0x63
        /*0036*/ 	.byte	0x75, 0x74, 0x65, 0x2f, 0x70, 0x6f, 0x69, 0x6e, 0x74, 0x65, 0x72, 0x5f, 0x66, 0x6c, 0x61, 0x67
        /*0046*/ 	.byte	0x67, 0x65, 0x64, 0x2e, 0x68, 0x70, 0x70, 0x00
	.type		$str$26,@object
	.size		$str$26,($str$25 - $str$26)
$str$26:
        /*004e*/ 	.byte	0x2f, 0x74, 0x6d, 0x70, 0x2f, 0x63, 0x75, 0x74, 0x6c, 0x61, 0x73, 0x73, 0x5f, 0x73, 0x77, 0x65
        /*005e*/ 	.byte	0x65, 0x70, 0x5f, 0x73, 0x72, 0x63, 0x2f, 0x69, 0x6e, 0x63, 0x6c, 0x75, 0x64, 0x65, 0x2f, 0x63
        /*006e*/ 	.byte	0x75, 0x74, 0x65, 0x2f, 0x61, 0x74, 0x6f, 0x6d, 0x2f, 0x63, 0x6f, 0x70, 0x79, 0x5f, 0x74, 0x72
        /*007e*/ 	.byte	0x61, 0x69, 0x74, 0x73, 0x5f, 0x73, 0x6d, 0x31, 0x30, 0x30, 0x2e, 0x68, 0x70, 0x70, 0x00
	.type		$str$25,@object
	.size		$str$25,(__unnamed_1 - $str$25)
$str$25:
        /*008d*/ 	.byte	0x28, 0x28, 0x75, 0x69, 0x6e, 0x74, 0x33, 0x32, 0x5f, 0x74, 0x28, 0x74, 0x68, 0x72, 0x65, 0x61
        /*009d*/ 	.byte	0x64, 0x49, 0x64, 0x78, 0x2e, 0x78, 0x29, 0x20, 0x2f, 0x20, 0x33, 0x32, 0x29, 0x20, 0x25, 0x20
        /*00ad*/ 	.byte	0x34, 0x29, 0x20, 0x3d, 0x3d, 0x20, 0x28, 0x28, 0x28, 0x74, 0x6d, 0x65, 0x6d, 0x5f, 0x61, 0x64
        /*00bd*/ 	.byte	0x64, 0x72, 0x20, 0x3e, 0x3e, 0x20, 0x31, 0x36, 0x29, 0x20, 0x2f, 0x20, 0x33, 0x32, 0x29, 0x20
        /*00cd*/ 	.byte	0x25, 0x20, 0x34, 0x29, 0x00
	.type		__unnamed_1,@object
	.size		__unnamed_1,(__unnamed_2 - __unnamed_1)
__unnamed_1:
        /*00d2*/ 	.byte	0x61, 0x75, 0x74, 0x6f, 0x20, 0x63, 0x75, 0x74, 0x65, 0x3a, 0x3a, 0x61, 0x73, 0x5f, 0x70, 0x6f
        /* <DEDUP_REMOVED lines=24> */
        /*0262*/ 	.byte	0x3c, 0x34, 0x30, 0x39, 0x36, 0x3e, 0x3e, 0x3e, 0x3e, 0x5d, 0x00
	.type		__unnamed_2,@object
	.size		__unnamed_2,(.L_2 - __unnamed_2)
__unnamed_2:
        /* <DEDUP_REMOVED lines=40> */
        /*04ed*/ 	.byte	0x74, 0x65, 0x3a, 0x3a, 0x43, 0x3c, 0x30, 0x3e, 0x3e, 0x3e, 0x3e, 0x5d, 0x00
.L_2:


//--------------------- .nv.shared._ZN7cutlass13device_kernelINS_4gemm6kernel13GemmUniversalIN4cute5tupleIJiiiiEEENS1_10collective13CollectiveMmaINS1_35MainloopSm100TmaUmmaWarpSpecializedILi36ELi2ELi4ENS5_IJNS4_1CILi2EEENSA_ILi1EEESC_EEEEENS5_IJNSA_ILi128EEENSA_ILi64EEESG_EEENS_12float_e4m3_tENS5_IJlSC_lEEESI_SJ_NS4_8TiledMMAINS4_8MMA_AtomIJNS4_10MMA_TraitsINS4_25SM100_MMA_F8F6F4_2x1SM_SSEJSI_SI_fSF_SG_NS4_17integral_constantINS4_4UMMA5MajorELSQ_0EEESR_NSO_INSP_7ScaleInELSS_0EEEST_EEEEEENS4_6LayoutINS5_IJSC_SC_SC_EEENS5_IJNSA_ILi0EEESY_SY_EEEEENS5_IJNS4_10UnderscoreES11_S11_EEEEENS4_18SM100_TMA_2SM_LOADENS4_14ComposedLayoutINS4_7SwizzleILi2ELi4ELi3EEENS4_18smem_ptr_flag_bitsILi8EEENSW_INS5_IJNSA_ILi8EEESG_EEENS5_IJSG_SC_EEEEEEEvNS4_8identityES14_S1E_vS1F_EENS_8epilogue10collective18CollectiveEpilogueINS1H_23Sm100TmaWarpSpecializedILi1ELi1ELi32ELb0ELb0EEEJNS5_IJSG_SG_SG_EEENS5_IJNSW_ISG_SC_EES1N_EEESI_SJ_SI_SJ_NS1H_6fusion15FusionCallbacksIS1L_NS1P_17LinearCombinationISI_fSI_fLNS_15FloatRoundStyleE2EEES1M_S1O_JEEENS4_5SM1004TMEM4LOAD26SM100_TMEM_LOAD_32dp32b32xENS4_13SM90_TMA_LOADES1E_NS4_39AutoVectorizingCopyWithAssumedAlignmentILi128EEENS4_14SM90_TMA_STOREES1E_S21_S21_EEEvvEEEEvNT_6ParamsE --------------------------
	.section	.nv.shared._ZN7cutlass13device_kernelINS_4gemm6kernel13GemmUniversalIN4cute5tupleIJiiiiEEENS1_10collective13CollectiveMmaINS1_35MainloopSm100TmaUmmaWarpSpecializedILi36ELi2ELi4ENS5_IJNS4_1CILi2EEENSA_ILi1EEESC_EEEEENS5_IJNSA_ILi128EEENSA_ILi64EEESG_EEENS_12float_e4m3_tENS5_IJlSC_lEEESI_SJ_NS4_8TiledMMAINS4_8MMA_AtomIJNS4_10MMA_TraitsINS4_25SM100_MMA_F8F6F4_2x1SM_SSEJSI_SI_fSF_SG_NS4_17integral_constantINS4_4UMMA5MajorELSQ_0EEESR_NSO_INSP_7ScaleInELSS_0EEEST_EEEEEENS4_6LayoutINS5_IJSC_SC_SC_EEENS5_IJNSA_ILi0EEESY_SY_EEEEENS5_IJNS4_10UnderscoreES11_S11_EEEEENS4_18SM100_TMA_2SM_LOADENS4_14ComposedLayoutINS4_7SwizzleILi2ELi4ELi3EEENS4_18smem_ptr_flag_bitsILi8EEENSW_INS5_IJNSA_ILi8EEESG_EEENS5_IJSG_SC_EEEEEEEvNS4_8identityES14_S1E_vS1F_EENS_8epilogue10collective18CollectiveEpilogueINS1H_23Sm100TmaWarpSpecializedILi1ELi1ELi32ELb0ELb0EEEJNS5_IJSG_SG_SG_EEENS5_IJNSW_ISG_SC_EES1N_EEESI_SJ_SI_SJ_NS1H_6fusion15FusionCallbacksIS1L_NS1P_17LinearCombinationISI_fSI_fLNS_15FloatRoundStyleE2EEES1M_S1O_JEEENS4_5SM1004TMEM4LOAD26SM100_TMEM_LOAD_32dp32b32xENS4_13SM90_TMA_LOADES1E_NS4_39AutoVectorizingCopyWithAssumedAlignmentILi128EEENS4_14SM90_TMA_STOREES1E_S21_S21_EEEvvEEEEvNT_6ParamsE,"aw",@nobits
	.sectionflags	@""
	.align	16
	.zero		1024


//--------------------- .nv.shared.reserved.0     --------------------------
	.section	.nv.shared.reserved.0,"aw",@nobits
	.weak		__nv_reservedSMEM_offset_0_alias
	.size		__nv_reservedSMEM_offset_0_alias, 0, 64
	.other		__nv_reservedSMEM_offset_0_alias,@"STO_CUDA_RESERVED_SHARED STV_DEFAULT"
__nv_reservedSMEM_offset_0_alias:
	.zero		0
.nv.shared.reserved.0:
	.zero		64
	.weak		__nv_reservedSMEM_tcgen05_partition
	.type		__nv_reservedSMEM_tcgen05_partition,@object
	.size		__nv_reservedSMEM_tcgen05_partition,(.L_0 - __nv_reservedSMEM_tcgen05_partition)
__nv_reservedSMEM_tcgen05_partition:
	.zero		32
.L_0:


//--------------------- .nv.global                --------------------------
	.section	.nv.global,"aw",@nobits
.nv.global:
	.type		_ZN39_INTERNAL_49ca4b87_4_k_cu_f317ebf7_29474cute1_E,@object
	.size		_ZN39_INTERNAL_49ca4b87_4_k_cu_f317ebf7_29474cute1_E,(_ZN39_INTERNAL_49ca4b87_4_k_cu_f317ebf7_29474cuda3std3__45__cpo6cbeginE - _ZN39_INTERNAL_49ca4b87_4_k_cu_f317ebf7_29474cute1_E)
_ZN39_INTERNAL_49ca4b87_4_k_cu_f317ebf7_29474cute1_E:
	.zero		1
	.type		_ZN39_INTERNAL_49ca4b87_4_k_cu_f317ebf7_29474cuda3std3__45__cpo6cbeginE,@object
	.size		_ZN39_INTERNAL_49ca4b87_4_k_cu_f317ebf7_29474cuda3std3__45__cpo6cbeginE,(_ZN39_INTERNAL_49ca4b87_4_k_cu_f317ebf7_29474cuda3std3__48in_placeE - _ZN39_INTERNAL_49ca4b87_4_k_cu_f317ebf7_29474cuda3std3__45__cpo6cbeginE)
_ZN39_INTERNAL_49ca4b87_4_k_cu_f317ebf7_29474cuda3std3__45__cpo6cbeginE:
	.zero		1
	.type		_ZN39_INTERNAL_49ca4b87_4_k_cu_f317ebf7_29474cuda3std3__48in_placeE,@object
	.size		_ZN39_INTERNAL_49ca4b87_4_k_cu_f317ebf7_29474cuda3std3__48in_placeE,(_ZN39_INTERNAL_49ca4b87_4_k_cu_f317ebf7_29474cuda3std6ranges3__45__cpo9iter_moveE - _ZN39_INTERNAL_49ca4b87_4_k_cu_f317ebf7_29474cuda3std3__48in_placeE)
_ZN39_INTERNAL_49ca4b87_4_k_cu_f317ebf7_29474cuda3std3__48in_placeE:
	.zero		1
	.type		_ZN39_INTERNAL_49ca4b87_4_k_cu_f317ebf7_29474cuda3std6ranges3__45__cpo9iter_moveE,@object
	.size		_ZN39_INTERNAL_49ca4b87_4_k_cu_f317ebf7_29474cuda3std6ranges3__45__cpo9iter_moveE,(_ZN39_INTERNAL_49ca4b87_4_k_cu_f317ebf7_29474cuda3std3__45__cpo5beginE - _ZN39_INTERNAL_49ca4b87_4_k_cu_f317ebf7_29474cuda3std6ranges3__45__cpo9iter_moveE)
_ZN39_INTERNAL_49ca4b87_4_k_cu_f317ebf7_29474cuda3std6ranges3__45__cpo9iter_moveE:
	.zero		1
	.type		_ZN39_INTERNAL_49ca4b87_4_k_cu_f317ebf7_29474cuda3std3__45__cpo5beginE,@object
	.size		_ZN39_INTERNAL_49ca4b87_4_k_cu_f317ebf7_29474cuda3std3__45__cpo5beginE,(_ZN39_INTERNAL_49ca4b87_4_k_cu_f317ebf7_29474cuda3std3__441_GLOBAL__N__49ca4b87_4_k_cu_f317ebf7_29476ignoreE - _ZN39_INTERNAL_49ca4b87_4_k_cu_f317ebf7_29474cuda3std3__45__cpo5beginE)
_ZN39_INTERNAL_49ca4b87_4_k_cu_f317ebf7_29474cuda3std3__45__cpo5beginE:
	.zero		1
	.type		_ZN39_INTERNAL_49ca4b87_4_k_cu_f317ebf7_29474cuda3std3__441_GLOBAL__N__49ca4b87_4_k_cu_f317ebf7_29476ignoreE,@object
	.size		_ZN39_INTERNAL_49ca4b87_4_k_cu_f317ebf7_29474cuda3std3__441_GLOBAL__N__49ca4b87_4_k_cu_f317ebf7_29476ignoreE,(_ZN39_INTERNAL_49ca4b87_4_k_cu_f317ebf7_29474cute7productE - _ZN39_INTERNAL_49ca4b87_4_k_cu_f317ebf7_29474cuda3std3__441_GLOBAL__N__49ca4b87_4_k_cu_f317ebf7_29476ignoreE)
_ZN39_INTERNAL_49ca4b87_4_k_cu_f317ebf7_29474cuda3std3__441_GLOBAL__N__49ca4b87_4_k_cu_f317ebf7_29476ignoreE:
	.zero		1
	.type		_ZN39_INTERNAL_49ca4b87_4_k_cu_f317ebf7_29474cute7productE,@object
	.size		_ZN39_INTERNAL_49ca4b87_4_k_cu_f317ebf7_29474cute7productE,(_ZN39_INTERNAL_49ca4b87_4_k_cu_f317ebf7_29474cuda3std3__45__cpo3endE - _ZN39_INTERNAL_49ca4b87_4_k_cu_f317ebf7_29474cute7productE)
_ZN39_INTERNAL_49ca4b87_4_k_cu_f317ebf7_29474cute7productE:
	.zero		1
	.type		_ZN39_INTERNAL_49ca4b87_4_k_cu_f317ebf7_29474cuda3std3__45__cpo3endE,@object
	.size		_ZN39_INTERNAL_49ca4b87_4_k_cu_f317ebf7_29474cuda3std3__45__cpo3endE,(_ZN39_INTERNAL_49ca4b87_4_k_cu_f317ebf7_29474cuda3std3__419piecewise_constructE - _ZN39_INTERNAL_49ca4b87_4_k_cu_f317ebf7_29474cuda3std3__45__cpo3endE)
_ZN39_INTERNAL_49ca4b87_4_k_cu_f317ebf7_29474cuda3std3__45__cpo3endE:
	.zero		1
	.type		_ZN39_INTERNAL_49ca4b87_4_k_cu_f317ebf7_29474cuda3std3__419piecewise_constructE,@object
	.size		_ZN39_INTERNAL_49ca4b87_4_k_cu_f317ebf7_29474cuda3std3__419piecewise_constructE,(_ZN39_INTERNAL_49ca4b87_4_k_cu_f317ebf7_29474cuda3std3__45__cpo4cendE - _ZN39_INTERNAL_49ca4b87_4_k_cu_f317ebf7_29474cuda3std3__419piecewise_constructE)
_ZN39_INTERNAL_49ca4b87_4_k_cu_f317ebf7_29474cuda3std3__419piecewise_constructE:
	.zero		1
	.type		_ZN39_INTERNAL_49ca4b87_4_k_cu_f317ebf7_29474cuda3std3__45__cpo4cendE,@object
	.size		_ZN39_INTERNAL_49ca4b87_4_k_cu_f317ebf7_29474cuda3std3__45__cpo4cendE,(_ZN39_INTERNAL_49ca4b87_4_k_cu_f317ebf7_29474cuda3std6ranges3__45__cpo4swapE - _ZN39_INTERNAL_49ca4b87_4_k_cu_f317ebf7_29474cuda3std3__45__cpo4cendE)
_ZN39_INTERNAL_49ca4b87_4_k_cu_f317ebf7_29474cuda3std3__45__cpo4cendE:
	.zero		1
	.type		_ZN39_INTERNAL_49ca4b87_4_k_cu_f317ebf7_29474cuda3std6ranges3__45__cpo4swapE,@object
	.size		_ZN39_INTERNAL_49ca4b87_4_k_cu_f317ebf7_29474cuda3std6ranges3__45__cpo4swapE,(.L_10 - _ZN39_INTERNAL_49ca4b87_4_k_cu_f317ebf7_29474cuda3std6ranges3__45__cpo4swapE)
_ZN39_INTERNAL_49ca4b87_4_k_cu_f317ebf7_29474cuda3std6ranges3__45__cpo4swapE:
	.zero		1
.L_10:


//--------------------- .nv.constant0._ZN7cutlass13device_kernelINS_4gemm6kernel13GemmUniversalIN4cute5tupleIJiiiiEEENS1_10collective13CollectiveMmaINS1_35MainloopSm100TmaUmmaWarpSpecializedILi36ELi2ELi4ENS5_IJNS4_1CILi2EEENSA_ILi1EEESC_EEEEENS5_IJNSA_ILi128EEENSA_ILi64EEESG_EEENS_12float_e4m3_tENS5_IJlSC_lEEESI_SJ_NS4_8TiledMMAINS4_8MMA_AtomIJNS4_10MMA_TraitsINS4_25SM100_MMA_F8F6F4_2x1SM_SSEJSI_SI_fSF_SG_NS4_17integral_constantINS4_4UMMA5MajorELSQ_0EEESR_NSO_INSP_7ScaleInELSS_0EEEST_EEEEEENS4_6LayoutINS5_IJSC_SC_SC_EEENS5_IJNSA_ILi0EEESY_SY_EEEEENS5_IJNS4_10UnderscoreES11_S11_EEEEENS4_18SM100_TMA_2SM_LOADENS4_14ComposedLayoutINS4_7SwizzleILi2ELi4ELi3EEENS4_18smem_ptr_flag_bitsILi8EEENSW_INS5_IJNSA_ILi8EEESG_EEENS5_IJSG_SC_EEEEEEEvNS4_8identityES14_S1E_vS1F_EENS_8epilogue10collective18CollectiveEpilogueINS1H_23Sm100TmaWarpSpecializedILi1ELi1ELi32ELb0ELb0EEEJNS5_IJSG_SG_SG_EEENS5_IJNSW_ISG_SC_EES1N_EEESI_SJ_SI_SJ_NS1H_6fusion15FusionCallbacksIS1L_NS1P_17LinearCombinationISI_fSI_fLNS_15FloatRoundStyleE2EEES1M_S1O_JEEENS4_5SM1004TMEM4LOAD26SM100_TMEM_LOAD_32dp32b32xENS4_13SM90_TMA_LOADES1E_NS4_39AutoVectorizingCopyWithAssumedAlignmentILi128EEENS4_14SM90_TMA_STOREES1E_S21_S21_EEEvvEEEEvNT_6ParamsE --------------------------
	.section	.nv.constant0._ZN7cutlass13device_kernelINS_4gemm6kernel13GemmUniversalIN4cute5tupleIJiiiiEEENS1_10collective13CollectiveMmaINS1_35MainloopSm100TmaUmmaWarpSpecializedILi36ELi2ELi4ENS5_IJNS4_1CILi2EEENSA_ILi1EEESC_EEEEENS5_IJNSA_ILi128EEENSA_ILi64EEESG_EEENS_12float_e4m3_tENS5_IJlSC_lEEESI_SJ_NS4_8TiledMMAINS4_8MMA_AtomIJNS4_10MMA_TraitsINS4_25SM100_MMA_F8F6F4_2x1SM_SSEJSI_SI_fSF_SG_NS4_17integral_constantINS4_4UMMA5MajorELSQ_0EEESR_NSO_INSP_7ScaleInELSS_0EEEST_EEEEEENS4_6LayoutINS5_IJSC_SC_SC_EEENS5_IJNSA_ILi0EEESY_SY_EEEEENS5_IJNS4_10UnderscoreES11_S11_EEEEENS4_18SM100_TMA_2SM_LOADENS4_14ComposedLayoutINS4_7SwizzleILi2ELi4ELi3EEENS4_18smem_ptr_flag_bitsILi8EEENSW_INS5_IJNSA_ILi8EEESG_EEENS5_IJSG_SC_EEEEEEEvNS4_8identityES14_S1E_vS1F_EENS_8epilogue10collective18CollectiveEpilogueINS1H_23Sm100TmaWarpSpecializedILi1ELi1ELi32ELb0ELb0EEEJNS5_IJSG_SG_SG_EEENS5_IJNSW_ISG_SC_EES1N_EEESI_SJ_SI_SJ_NS1H_6fusion15FusionCallbacksIS1L_NS1P_17LinearCombinationISI_fSI_fLNS_15FloatRoundStyleE2EEES1M_S1O_JEEENS4_5SM1004TMEM4LOAD26SM100_TMEM_LOAD_32dp32b32xENS4_13SM90_TMA_LOADES1E_NS4_39AutoVectorizingCopyWithAssumedAlignmentILi128EEENS4_14SM90_TMA_STOREES1E_S21_S21_EEEvvEEEEvNT_6ParamsE,"a",@progbits
	.sectionflags	@""
	.align	4
.nv.constant0._ZN7cutlass13device_kernelINS_4gemm6kernel13GemmUniversalIN4cute5tupleIJiiiiEEENS1_10collective13CollectiveMmaINS1_35MainloopSm100TmaUmmaWarpSpecializedILi36ELi2ELi4ENS5_IJNS4_1CILi2EEENSA_ILi1EEESC_EEEEENS5_IJNSA_ILi128EEENSA_ILi64EEESG_EEENS_12float_e4m3_tENS5_IJlSC_lEEESI_SJ_NS4_8TiledMMAINS4_8MMA_AtomIJNS4_10MMA_TraitsINS4_25SM100_MMA_F8F6F4_2x1SM_SSEJSI_SI_fSF_SG_NS4_17integral_constantINS4_4UMMA5MajorELSQ_0EEESR_NSO_INSP_7ScaleInELSS_0EEEST_EEEEEENS4_6LayoutINS5_IJSC_SC_SC_EEENS5_IJNSA_ILi0EEESY_SY_EEEEENS5_IJNS4_10UnderscoreES11_S11_EEEEENS4_18SM100_TMA_2SM_LOADENS4_14ComposedLayoutINS4_7SwizzleILi2ELi4ELi3EEENS4_18smem_ptr_flag_bitsILi8EEENSW_INS5_IJNSA_ILi8EEESG_EEENS5_IJSG_SC_EEEEEEEvNS4_8identityES14_S1E_vS1F_EENS_8epilogue10collective18CollectiveEpilogueINS1H_23Sm100TmaWarpSpecializedILi1ELi1ELi32ELb0ELb0EEEJNS5_IJSG_SG_SG_EEENS5_IJNSW_ISG_SC_EES1N_EEESI_SJ_SI_SJ_NS1H_6fusion15FusionCallbacksIS1L_NS1P_17LinearCombinationISI_fSI_fLNS_15FloatRoundStyleE2EEES1M_S1O_JEEENS4_5SM1004TMEM4LOAD26SM100_TMEM_LOAD_32dp32b32xENS4_13SM90_TMA_LOADES1E_NS4_39AutoVectorizingCopyWithAssumedAlignmentILi128EEENS4_14SM90_TMA_STOREES1E_S21_S21_EEEvvEEEEvNT_6ParamsE:
	.zero		2944


//--------------------- SYMBOLS --------------------------

	.type		.nv.reservedSmem.offset0,@object
	.size		.nv.reservedSmem.offset0,0x4
	.type		.nv.reservedSmem.cap,@object
	.size		.nv.reservedSmem.cap,0x4
	.type		__assertfail,@function
